	.target	sm_90a

	.elftype	@"ET_EXEC"


//--------------------- .note.nv.tkinfo           --------------------------
	.section	.note.nv.tkinfo,"",@"SHT_NOTE"
	.sectionflags	@"SHF_NOTE_NV_TKINFO"
	.tkinfo
        /*0018*/ 	.word	0x00000002
        /*0030*/ 	.string	""
        /*0030*/ 	.string	"ptxas"
        /*0030*/ 	.string	"Cuda compilation tools, release 13.0, V13.0.88"
        /*0030*/ 	.string	"Build cuda_13.0.r13.0/compiler.36424714_0"
        /*0030*/ 	.string	"-arch sm_90a -m 64 "



//--------------------- .note.nv.cuinfo           --------------------------
	.section	.note.nv.cuinfo,"",@"SHT_NOTE"
	.sectionflags	@"SHF_NOTE_NV_CUINFO"
        /*0018*/ 	.short	0x0002
        /*001a*/ 	.short	0x005a
        /*001c*/ 	.short	0x0082
	.zero		2


//--------------------- .nv.info                  --------------------------
	.section	.nv.info,"",@"SHT_CUDA_INFO"
	.align	4


	//----- nvinfo : EIATTR_REGCOUNT
	.align		4
        /*0000*/ 	.byte	0x04, 0x2f
        /*0002*/ 	.short	(.L_12 - .L_11)
	.align		4
.L_11:
        /*0004*/ 	.word	index@(_ZN7cutlass13device_kernelINS_4gemm6kernel13GemmUniversalIN4cute5tupleIJiiiiEEENS1_10collective13CollectiveMmaINS1_37MainloopSm90TmaGmmaWarpSpecializedFP8ILi9ENS5_IJNS4_1CILi1EEESB_SB_EEENS1_35KernelTmaWarpSpecializedCooperativeEEENS5_IJNSA_ILi128EEENSA_ILi256EEENSA_ILi64EEEEEENS_12float_e4m3_tENS5_IJlSB_lEEESJ_SK_NS4_8TiledMMAINS4_8MMA_AtomIJNS4_4SM904GMMA31MMA_64x256x32_F32E4M3E4M3_SS_TNILNSO_7ScaleInE1ELSQ_1EEEEEENS4_6LayoutINS5_IJNSA_ILi2EEESB_SB_EEENS5_IJSB_NSA_ILi0EEESW_EEEEENS5_IJNS4_10UnderscoreESZ_SZ_EEEEENS4_13SM90_TMA_LOADENS4_14ComposedLayoutINS4_7SwizzleILi2ELi4ELi3EEENS4_18smem_ptr_flag_bitsILi8EEENST_INS5_IJNSA_ILi8EEESH_EEENS5_IJSH_SB_EEEEEEEvNS4_8identityES12_S1C_vS1D_EENS_8epilogue10collective6detail29Sm90TmaWarpSpecializedAdapterINS1G_15DefaultEpilogueISJ_SK_SK_NS1F_6thread17LinearCombinationISJ_Li1EffLNS1K_9ScaleType4KindE0ELNS_15FloatRoundStyleE2ESJ_EENS1_15EpilogueDefaultEEEEEvvEEEEvNT_6ParamsE)
        /*0008*/ 	.word	0x000000a8


	//----- nvinfo : EIATTR_FRAME_SIZE
	.align		4
.L_12:
        /*000c*/ 	.byte	0x04, 0x11
        /*000e*/ 	.short	(.L_14 - .L_13)
	.align		4
.L_13:
        /*0010*/ 	.word	index@(_ZN7cutlass13device_kernelINS_4gemm6kernel13GemmUniversalIN4cute5tupleIJiiiiEEENS1_10collective13CollectiveMmaINS1_37MainloopSm90TmaGmmaWarpSpecializedFP8ILi9ENS5_IJNS4_1CILi1EEESB_SB_EEENS1_35KernelTmaWarpSpecializedCooperativeEEENS5_IJNSA_ILi128EEENSA_ILi256EEENSA_ILi64EEEEEENS_12float_e4m3_tENS5_IJlSB_lEEESJ_SK_NS4_8TiledMMAINS4_8MMA_AtomIJNS4_4SM904GMMA31MMA_64x256x32_F32E4M3E4M3_SS_TNILNSO_7ScaleInE1ELSQ_1EEEEEENS4_6LayoutINS5_IJNSA_ILi2EEESB_SB_EEENS5_IJSB_NSA_ILi0EEESW_EEEEENS5_IJNS4_10UnderscoreESZ_SZ_EEEEENS4_13SM90_TMA_LOADENS4_14ComposedLayoutINS4_7SwizzleILi2ELi4ELi3EEENS4_18smem_ptr_flag_bitsILi8EEENST_INS5_IJNSA_ILi8EEESH_EEENS5_IJSH_SB_EEEEEEEvNS4_8identityES12_S1C_vS1D_EENS_8epilogue10collective6detail29Sm90TmaWarpSpecializedAdapterINS1G_15DefaultEpilogueISJ_SK_SK_NS1F_6thread17LinearCombinationISJ_Li1EffLNS1K_9ScaleType4KindE0ELNS_15FloatRoundStyleE2ESJ_EENS1_15EpilogueDefaultEEEEEvvEEEEvNT_6ParamsE)
        /*0014*/ 	.word	0x00000100


	//----- nvinfo : EIATTR_MIN_STACK_SIZE
	.align		4
.L_14:
        /*0018*/ 	.byte	0x04, 0x12
        /*001a*/ 	.short	(.L_16 - .L_15)
	.align		4
.L_15:
        /*001c*/ 	.word	index@(_ZN7cutlass13device_kernelINS_4gemm6kernel13GemmUniversalIN4cute5tupleIJiiiiEEENS1_10collective13CollectiveMmaINS1_37MainloopSm90TmaGmmaWarpSpecializedFP8ILi9ENS5_IJNS4_1CILi1EEESB_SB_EEENS1_35KernelTmaWarpSpecializedCooperativeEEENS5_IJNSA_ILi128EEENSA_ILi256EEENSA_ILi64EEEEEENS_12float_e4m3_tENS5_IJlSB_lEEESJ_SK_NS4_8TiledMMAINS4_8MMA_AtomIJNS4_4SM904GMMA31MMA_64x256x32_F32E4M3E4M3_SS_TNILNSO_7ScaleInE1ELSQ_1EEEEEENS4_6LayoutINS5_IJNSA_ILi2EEESB_SB_EEENS5_IJSB_NSA_ILi0EEESW_EEEEENS5_IJNS4_10UnderscoreESZ_SZ_EEEEENS4_13SM90_TMA_LOADENS4_14ComposedLayoutINS4_7SwizzleILi2ELi4ELi3EEENS4_18smem_ptr_flag_bitsILi8EEENST_INS5_IJNSA_ILi8EEESH_EEENS5_IJSH_SB_EEEEEEEvNS4_8identityES12_S1C_vS1D_EENS_8epilogue10collective6detail29Sm90TmaWarpSpecializedAdapterINS1G_15DefaultEpilogueISJ_SK_SK_NS1F_6thread17LinearCombinationISJ_Li1EffLNS1K_9ScaleType4KindE0ELNS_15FloatRoundStyleE2ESJ_EENS1_15EpilogueDefaultEEEEEvvEEEEvNT_6ParamsE)
        /*0020*/ 	.word	0x00000100
.L_16:


//--------------------- .nv.compat                --------------------------
	.section	.nv.compat,"",@"SHT_CUDA_COMPAT_INFO"
	.align	4
        /*0000*/ 	.byte	0x02, 0x09, 0x01, 0x00, 0x02, 0x02, 0x04, 0x00, 0x02, 0x05, 0x05, 0x00, 0x03, 0x07, 0x01, 0x01
        /*0010*/ 	.byte	0x02, 0x03, 0x01, 0x00, 0x02, 0x06, 0x01, 0x00, 0x04, 0x0b, 0x08, 0x00, 0x00, 0x00, 0x00, 0x00
        /*0020*/ 	.byte	0x00, 0x00, 0x00, 0x00


//--------------------- .nv.info._ZN7cutlass13device_kernelINS_4gemm6kernel13GemmUniversalIN4cute5tupleIJiiiiEEENS1_10collective13CollectiveMmaINS1_37MainloopSm90TmaGmmaWarpSpecializedFP8ILi9ENS5_IJNS4_1CILi1EEESB_SB_EEENS1_35KernelTmaWarpSpecializedCooperativeEEENS5_IJNSA_ILi128EEENSA_ILi256EEENSA_ILi64EEEEEENS_12float_e4m3_tENS5_IJlSB_lEEESJ_SK_NS4_8TiledMMAINS4_8MMA_AtomIJNS4_4SM904GMMA31MMA_64x256x32_F32E4M3E4M3_SS_TNILNSO_7ScaleInE1ELSQ_1EEEEEENS4_6LayoutINS5_IJNSA_ILi2EEESB_SB_EEENS5_IJSB_NSA_ILi0EEESW_EEEEENS5_IJNS4_10UnderscoreESZ_SZ_EEEEENS4_13SM90_TMA_LOADENS4_14ComposedLayoutINS4_7SwizzleILi2ELi4ELi3EEENS4_18smem_ptr_flag_bitsILi8EEENST_INS5_IJNSA_ILi8EEESH_EEENS5_IJSH_SB_EEEEEEEvNS4_8identityES12_S1C_vS1D_EENS_8epilogue10collective6detail29Sm90TmaWarpSpecializedAdapterINS1G_15DefaultEpilogueISJ_SK_SK_NS1F_6thread17LinearCombinationISJ_Li1EffLNS1K_9ScaleType4KindE0ELNS_15FloatRoundStyleE2ESJ_EENS1_15EpilogueDefaultEEEEEvvEEEEvNT_6ParamsE --------------------------
	.section	.nv.info._ZN7cutlass13device_kernelINS_4gemm6kernel13GemmUniversalIN4cute5tupleIJiiiiEEENS1_10collective13CollectiveMmaINS1_37MainloopSm90TmaGmmaWarpSpecializedFP8ILi9ENS5_IJNS4_1CILi1EEESB_SB_EEENS1_35KernelTmaWarpSpecializedCooperativeEEENS5_IJNSA_ILi128EEENSA_ILi256EEENSA_ILi64EEEEEENS_12float_e4m3_tENS5_IJlSB_lEEESJ_SK_NS4_8TiledMMAINS4_8MMA_AtomIJNS4_4SM904GMMA31MMA_64x256x32_F32E4M3E4M3_SS_TNILNSO_7ScaleInE1ELSQ_1EEEEEENS4_6LayoutINS5_IJNSA_ILi2EEESB_SB_EEENS5_IJSB_NSA_ILi0EEESW_EEEEENS5_IJNS4_10UnderscoreESZ_SZ_EEEEENS4_13SM90_TMA_LOADENS4_14ComposedLayoutINS4_7SwizzleILi2ELi4ELi3EEENS4_18smem_ptr_flag_bitsILi8EEENST_INS5_IJNSA_ILi8EEESH_EEENS5_IJSH_SB_EEEEEEEvNS4_8identityES12_S1C_vS1D_EENS_8epilogue10collective6detail29Sm90TmaWarpSpecializedAdapterINS1G_15DefaultEpilogueISJ_SK_SK_NS1F_6thread17LinearCombinationISJ_Li1EffLNS1K_9ScaleType4KindE0ELNS_15FloatRoundStyleE2ESJ_EENS1_15EpilogueDefaultEEEEEvvEEEEvNT_6ParamsE,"",@"SHT_CUDA_INFO"
	.sectionflags	@""
	.align	4


	//----- nvinfo : EIATTR_CUDA_API_VERSION
	.align		4
        /*0000*/ 	.byte	0x04, 0x37
        /*0002*/ 	.short	(.L_18 - .L_17)
.L_17:
        /*0004*/ 	.word	0x00000082


	//----- nvinfo : EIATTR_KPARAM_INFO
	.align		4
.L_18:
        /*0008*/ 	.byte	0x04, 0x17
        /*000a*/ 	.short	(.L_20 - .L_19)
.L_19:
        /*000c*/ 	.word	0x00000000
        /*0010*/ 	.short	0x0000
        /*0012*/ 	.short	0x0070
        /*0014*/ 	.byte	0x00, 0xf0, 0x01, 0x10


	//----- nvinfo : EIATTR_SPARSE_MMA_MASK
	.align		4
.L_20:
        /*0018*/ 	.byte	0x03, 0x50
        /*001a*/ 	.short	0x0000


	//----- nvinfo : EIATTR_MAXREG_COUNT
	.align		4
        /*001c*/ 	.byte	0x03, 0x1b
        /*001e*/ 	.short	0x00a8


	//----- nvinfo : EIATTR_NUM_BARRIERS
	.align		4
        /*0020*/ 	.byte	0x02, 0x4c
        /*0022*/ 	.byte	0x01
	.zero		1


	//----- nvinfo : EIATTR_ANNOTATIONS
	.align		4
        /*0024*/ 	.byte	0x04, 0x55
        /*0026*/ 	.short	(.L_22 - .L_21)


	//   ....[0]....
.L_21:
        /*0028*/ 	.word	0x00000001
        /*002c*/ 	.byte	0x60, 0x06, 0x00, 0x00, 0x01, 0x00, 0x00, 0x00, 0x80, 0x06, 0x00, 0x00, 0x01, 0x00, 0x00, 0x00
        /* <DEDUP_REMOVED lines=193> */
        /*0c4c*/ 	.byte	0xb0, 0x03, 0x01, 0x00


	//----- nvinfo : EIATTR_MERCURY_ISA_VERSION
	.align		4
.L_22:
        /*0c50*/ 	.byte	0x03, 0x5f
        /*0c52*/ 	.short	0x0101


	//----- nvinfo : EIATTR_INT_WARP_WIDE_INSTR_OFFSETS
	.align		4
        /*0c54*/ 	.byte	0x04, 0x31
        /*0c56*/ 	.short	(.L_24 - .L_23)


	//   ....[0]....
.L_23:
        /*0c58*/ 	.word	0x00000530


	//   ....[1]....
        /*0c5c*/ 	.word	0x00000540


	//   ....[2]....
        /*0c60*/ 	.word	0x00000670


	//----- nvinfo : EIATTR_COOP_GROUP_MASK_REGIDS
	.align		4
.L_24:
        /*0c64*/ 	.byte	0x04, 0x29
        /*0c66*/ 	.short	(.L_26 - .L_25)


	//   ....[0]....
.L_25:
        /*0c68*/ 	.word	0xffffffff


	//   ....[1]....
        /*0c6c*/ 	.word	0xffffffff


	//   ....[2]....
        /*0c70*/ 	.word	0xffffffff


	//   ....[3]....
        /*0c74*/ 	.word	0xffffffff


	//   ....[4]....
        /*0c78*/ 	.word	0xffffffff


	//----- nvinfo : EIATTR_COOP_GROUP_INSTR_OFFSETS
	.align		4
.L_26:
        /*0c7c*/ 	.byte	0x04, 0x28
        /*0c7e*/ 	.short	(.L_28 - .L_27)


	//   ....[0]....
.L_27:
        /*0c80*/ 	.word	0x00000070


	//   ....[1]....
        /*0c84*/ 	.word	0x00000080


	//   ....[2]....
        /*0c88*/ 	.word	0x000001a0


	//   ....[3]....
        /*0c8c*/ 	.word	0x00000480


	//   ....[4]....
        /*0c90*/ 	.word	0x000013c0


	//----- nvinfo : EIATTR_REG_RECONFIG
	.align		4
.L_28:
        /*0c94*/ 	.byte	0x01, 0x54
	.zero		2


	//----- nvinfo : EIATTR_MBARRIER_INSTR_OFFSETS
	.align		4
        /*0c98*/ 	.byte	0x04, 0x39
        /*0c9a*/ 	.short	(.L_30 - .L_29)


	//   ....[0]....
.L_29:
        /*0c9c*/ 	.word	0x00000340
        /*0ca0*/ 	.word	0x000000ff
        /*0ca4*/ 	.word	0x00000000
        /*0ca8*/ 	.short	0x0100
        /*0caa*/ 	.byte	0x09
	.zero		1


	//   ....[1]....
        /*0cac*/ 	.word	0x00000350
        /*0cb0*/ 	.word	0x000000ff
        /*0cb4*/ 	.word	0x00000048
        /*0cb8*/ 	.short	0x0100
        /*0cba*/ 	.byte	0x09
	.zero		1


	//   ....[2]....
        /*0cbc*/ 	.word	0x00000360
        /*0cc0*/ 	.word	0x000000ff
        /*0cc4*/ 	.word	0x00000008
        /*0cc8*/ 	.short	0x0100
        /*0cca*/ 	.byte	0x09
	.zero		1


	//   ....[3]....
        /*0ccc*/ 	.word	0x00000370
        /*0cd0*/ 	.word	0x000000ff
        /*0cd4*/ 	.word	0x00000050
        /*0cd8*/ 	.short	0x0100
        /*0cda*/ 	.byte	0x09
	.zero		1


	//   ....[4]....
        /*0cdc*/ 	.word	0x00000380
        /*0ce0*/ 	.word	0x000000ff
        /*0ce4*/ 	.word	0x00000010
        /*0ce8*/ 	.short	0x0100
        /*0cea*/ 	.byte	0x09
	.zero		1


	//   ....[5]....
        /*0cec*/ 	.word	0x00000390
        /*0cf0*/ 	.word	0x000000ff
        /*0cf4*/ 	.word	0x00000058
        /*0cf8*/ 	.short	0x0100
        /*0cfa*/ 	.byte	0x09
	.zero		1


	//   ....[6]....
        /*0cfc*/ 	.word	0x000003a0
        /*0d00*/ 	.word	0x000000ff
        /*0d04*/ 	.word	0x00000018
        /*0d08*/ 	.short	0x0100
        /*0d0a*/ 	.byte	0x09
	.zero		1


	//   ....[7]....
        /*0d0c*/ 	.word	0x000003b0
        /*0d10*/ 	.word	0x000000ff
        /*0d14*/ 	.word	0x00000060
        /*0d18*/ 	.short	0x0100
        /*0d1a*/ 	.byte	0x09
	.zero		1


	//   ....[8]....
        /*0d1c*/ 	.word	0x000003c0
        /*0d20*/ 	.word	0x000000ff
        /*0d24*/ 	.word	0x00000020
        /*0d28*/ 	.short	0x0100
        /*0d2a*/ 	.byte	0x09
	.zero		1


	//   ....[9]....
        /*0d2c*/ 	.word	0x000003d0
        /*0d30*/ 	.word	0x000000ff
        /*0d34*/ 	.word	0x00000068
        /*0d38*/ 	.short	0x0100
        /*0d3a*/ 	.byte	0x09
	.zero		1


	//   ....[10]....
        /*0d3c*/ 	.word	0x000003e0
        /*0d40*/ 	.word	0x000000ff
        /*0d44*/ 	.word	0x00000028
        /*0d48*/ 	.short	0x0100
        /*0d4a*/ 	.byte	0x09
	.zero		1


	//   ....[11]....
        /*0d4c*/ 	.word	0x000003f0
        /*0d50*/ 	.word	0x000000ff
        /*0d54*/ 	.word	0x00000070
        /*0d58*/ 	.short	0x0100
        /*0d5a*/ 	.byte	0x09
	.zero		1


	//   ....[12]....
        /*0d5c*/ 	.word	0x00000400
        /*0d60*/ 	.word	0x000000ff
        /*0d64*/ 	.word	0x00000030
        /*0d68*/ 	.short	0x0100
        /*0d6a*/ 	.byte	0x09
	.zero		1


	//   ....[13]....
        /*0d6c*/ 	.word	0x00000410
        /*0d70*/ 	.word	0x000000ff
        /*0d74*/ 	.word	0x00000078
        /*0d78*/ 	.short	0x0100
        /*0d7a*/ 	.byte	0x09
	.zero		1


	//   ....[14]....
        /*0d7c*/ 	.word	0x00000420
        /*0d80*/ 	.word	0x000000ff
        /*0d84*/ 	.word	0x00000038
        /*0d88*/ 	.short	0x0100
        /*0d8a*/ 	.byte	0x09
	.zero		1


	//   ....[15]....
        /*0d8c*/ 	.word	0x00000430
        /*0d90*/ 	.word	0x000000ff
        /*0d94*/ 	.word	0x00000080
        /*0d98*/ 	.short	0x0100
        /*0d9a*/ 	.byte	0x09
	.zero		1


	//   ....[16]....
        /*0d9c*/ 	.word	0x00000440
        /*0da0*/ 	.word	0x000000ff
        /*0da4*/ 	.word	0x00000040
        /*0da8*/ 	.short	0x0100
        /*0daa*/ 	.byte	0x09
	.zero		1


	//   ....[17]....
        /*0dac*/ 	.word	0x00000450
        /*0db0*/ 	.word	0x000000ff
        /*0db4*/ 	.word	0x00000088
        /*0db8*/ 	.short	0x0100
        /*0dba*/ 	.byte	0x09
	.zero		1


	//   ....[18]....
        /*0dbc*/ 	.word	0x000006a0
        /*0dc0*/ 	.word	0x000000ff
        /*0dc4*/ 	.word	0x000000a0
        /*0dc8*/ 	.short	0x0100
        /*0dca*/ 	.byte	0x06
	.zero		1


	//   ....[19]....
        /*0dcc*/ 	.word	0x000006b0
        /*0dd0*/ 	.word	0x000000ff
        /*0dd4*/ 	.word	0x000000a8
        /*0dd8*/ 	.short	0x0100
        /*0dda*/ 	.byte	0x06
	.zero		1


	//   ....[20]....
        /*0ddc*/ 	.word	0x00001bd0
        /*0de0*/ 	.word	0x000000ff
        /*0de4*/ 	.word	0x00000000
        /*0de8*/ 	.short	0x010a
        /*0dea*/ 	.byte	0x06
	.zero		1


	//   ....[21]....
        /*0dec*/ 	.word	0x00001c10
        /*0df0*/ 	.word	0x000000ff
        /*0df4*/ 	.word	0x00000000
        /*0df8*/ 	.short	0x010a
        /*0dfa*/ 	.byte	0x06
	.zero		1


	//   ....[22]....
        /*0dfc*/ 	.word	0x00002e20
        /*0e00*/ 	.word	0x000000ff
        /*0e04*/ 	.word	0x00000000
        /*0e08*/ 	.short	0x010a
        /*0e0a*/ 	.byte	0x09
	.zero		1


	//   ....[23]....
        /*0e0c*/ 	.word	0x00002e60
        /*0e10*/ 	.word	0x000000ff
        /*0e14*/ 	.word	0x00000000
        /*0e18*/ 	.short	0x010a
        /*0e1a*/ 	.byte	0x09
	.zero		1


	//   ....[24]....
        /*0e1c*/ 	.word	0x00003e80
        /*0e20*/ 	.word	0x000000ff
        /*0e24*/ 	.word	0x00000000
        /*0e28*/ 	.short	0x0101
        /*0e2a*/ 	.byte	0x08
	.zero		1


	//   ....[25]....
        /*0e2c*/ 	.word	0x00005050
        /*0e30*/ 	.word	0x000000ff
        /*0e34*/ 	.word	0x00000000
        /*0e38*/ 	.short	0x0101
        /*0e3a*/ 	.byte	0x08
	.zero		1


	//   ....[26]....
        /*0e3c*/ 	.word	0x0000f300
        /*0e40*/ 	.word	0x0000000d
        /*0e44*/ 	.word	0x00000048
        /*0e48*/ 	.short	0x010a
        /*0e4a*/ 	.byte	0x3f
	.zero		1


	//   ....[27]....
        /*0e4c*/ 	.word	0x0000f6c0
        /*0e50*/ 	.word	0x00000004
        /*0e54*/ 	.word	0x000000a8
        /*0e58*/ 	.short	0x0101
        /*0e5a*/ 	.byte	0x3f
	.zero		1


	//   ....[28]....
        /*0e5c*/ 	.word	0x0000fe30
        /*0e60*/ 	.word	0x00000007
        /*0e64*/ 	.word	0x00000000
        /*0e68*/ 	.short	0x010a
        /*0e6a*/ 	.byte	0x3f
	.zero		1


	//   ....[29]....
        /*0e6c*/ 	.word	0x0000feb0
        /*0e70*/ 	.word	0x00000009
        /*0e74*/ 	.word	0x00000000
        /*0e78*/ 	.short	0x010a
        /*0e7a*/ 	.byte	0x3f
	.zero		1


	//   ....[30]....
        /*0e7c*/ 	.word	0x0000ff40
        /*0e80*/ 	.word	0x00000006
        /*0e84*/ 	.word	0x00000000
        /*0e88*/ 	.short	0x010a
        /*0e8a*/ 	.byte	0x3f
	.zero		1


	//   ....[31]....
        /*0e8c*/ 	.word	0x0000ffd0
        /*0e90*/ 	.word	0x00000009
        /*0e94*/ 	.word	0x00000000
        /*0e98*/ 	.short	0x010a
        /*0e9a*/ 	.byte	0x3f
	.zero		1


	//   ....[32]....
        /*0e9c*/ 	.word	0x00010060
        /*0ea0*/ 	.word	0x00000006
        /*0ea4*/ 	.word	0x00000000
        /*0ea8*/ 	.short	0x010a
        /*0eaa*/ 	.byte	0x3f
	.zero		1


	//   ....[33]....
        /*0eac*/ 	.word	0x000100f0
        /*0eb0*/ 	.word	0x00000009
        /*0eb4*/ 	.word	0x00000000
        /*0eb8*/ 	.short	0x010a
        /*0eba*/ 	.byte	0x3f
	.zero		1


	//   ....[34]....
        /*0ebc*/ 	.word	0x00010180
        /*0ec0*/ 	.word	0x00000006
        /*0ec4*/ 	.word	0x00000000
        /*0ec8*/ 	.short	0x010a
        /*0eca*/ 	.byte	0x3f
	.zero		1


	//   ....[35]....
        /*0ecc*/ 	.word	0x00010210
        /*0ed0*/ 	.word	0x00000009
        /*0ed4*/ 	.word	0x00000000
        /*0ed8*/ 	.short	0x010a
        /*0eda*/ 	.byte	0x3f
	.zero		1


	//   ....[36]....
        /*0edc*/ 	.word	0x000102a0
        /*0ee0*/ 	.word	0x00000003
        /*0ee4*/ 	.word	0x00000000
        /*0ee8*/ 	.short	0x010a
        /*0eea*/ 	.byte	0x3f
	.zero		1


	//   ....[37]....
        /*0eec*/ 	.word	0x00010310
        /*0ef0*/ 	.word	0x00000003
        /*0ef4*/ 	.word	0x00000000
        /*0ef8*/ 	.short	0x010a
        /*0efa*/ 	.byte	0x3f
	.zero		1


	//   ....[38]....
        /*0efc*/ 	.word	0x00010380
        /*0f00*/ 	.word	0x00000000
        /*0f04*/ 	.word	0x00000000
        /*0f08*/ 	.short	0x010a
        /*0f0a*/ 	.byte	0x3f
	.zero		1


	//   ....[39]....
        /*0f0c*/ 	.word	0x00010460
        /*0f10*/ 	.word	0x0000000d
        /*0f14*/ 	.word	0x00000048
        /*0f18*/ 	.short	0x010a
        /*0f1a*/ 	.byte	0x3f
	.zero		1


	//   ....[40]....
        /*0f1c*/ 	.word	0x00010540
        /*0f20*/ 	.word	0x00000007
        /*0f24*/ 	.word	0x00000000
        /*0f28*/ 	.short	0x010a
        /*0f2a*/ 	.byte	0x3f
	.zero		1


	//   ....[41]....
        /*0f2c*/ 	.word	0x00010590
        /*0f30*/ 	.word	0x00000009
        /*0f34*/ 	.word	0x00000000
        /*0f38*/ 	.short	0x010a
        /*0f3a*/ 	.byte	0x3f
	.zero		1


	//   ....[42]....
        /*0f3c*/ 	.word	0x000105e0
        /*0f40*/ 	.word	0x00000006
        /*0f44*/ 	.word	0x00000000
        /*0f48*/ 	.short	0x010a
        /*0f4a*/ 	.byte	0x3f
	.zero		1


	//   ....[43]....
        /*0f4c*/ 	.word	0x00010630
        /*0f50*/ 	.word	0x00000009
        /*0f54*/ 	.word	0x00000000
        /*0f58*/ 	.short	0x010a
        /*0f5a*/ 	.byte	0x3f
	.zero		1


	//   ....[44]....
        /*0f5c*/ 	.word	0x00010680
        /*0f60*/ 	.word	0x00000006
        /*0f64*/ 	.word	0x00000000
        /*0f68*/ 	.short	0x010a
        /*0f6a*/ 	.byte	0x3f
	.zero		1


	//   ....[45]....
        /*0f6c*/ 	.word	0x000106d0
        /*0f70*/ 	.word	0x00000009
        /*0f74*/ 	.word	0x00000000
        /*0f78*/ 	.short	0x010a
        /*0f7a*/ 	.byte	0x3f
	.zero		1


	//   ....[46]....
        /*0f7c*/ 	.word	0x00010720
        /*0f80*/ 	.word	0x00000006
        /*0f84*/ 	.word	0x00000000
        /*0f88*/ 	.short	0x010a
        /*0f8a*/ 	.byte	0x3f
	.zero		1


	//   ....[47]....
        /*0f8c*/ 	.word	0x00010770
        /*0f90*/ 	.word	0x00000009
        /*0f94*/ 	.word	0x00000000
        /*0f98*/ 	.short	0x010a
        /*0f9a*/ 	.byte	0x3f
	.zero		1


	//----- nvinfo : EIATTR_NUM_MBARRIERS
	.align		4
.L_30:
        /*0f9c*/ 	.byte	0x03, 0x38
        /*0f9e*/ 	.short	0x0014


	//----- nvinfo : EIATTR_EXIT_INSTR_OFFSETS
	.align		4
        /*0fa0*/ 	.byte	0x04, 0x1c
        /*0fa2*/ 	.short	(.L_32 - .L_31)


	//   ....[0]....
.L_31:
        /*0fa4*/ 	.word	0x00000710


	//   ....[1]....
        /*0fa8*/ 	.word	0x00001060


	//   ....[2]....
        /*0fac*/ 	.word	0x0000e940


	//   ....[3]....
        /*0fb0*/ 	.word	0x0000ef90


	//   ....[4]....
        /*0fb4*/ 	.word	0x000102f0


	//----- nvinfo : EIATTR_MAX_THREADS
	.align		4
.L_32:
        /*0fb8*/ 	.byte	0x04, 0x05
        /*0fba*/ 	.short	(.L_34 - .L_33)
.L_33:
        /*0fbc*/ 	.word	0x00000180
        /*0fc0*/ 	.word	0x00000001
        /*0fc4*/ 	.word	0x00000001


	//----- nvinfo : EIATTR_CRS_STACK_SIZE
	.align		4
.L_34:
        /*0fc8*/ 	.byte	0x04, 0x1e
        /*0fca*/ 	.short	(.L_36 - .L_35)
.L_35:
        /*0fcc*/ 	.word	0x00000000


	//----- nvinfo : EIATTR_CBANK_PARAM_SIZE
	.align		4
.L_36:
        /*0fd0*/ 	.byte	0x03, 0x19
        /*0fd2*/ 	.short	0x0470


	//----- nvinfo : EIATTR_PARAM_CBANK
	.align		4
        /*0fd4*/ 	.byte	0x04, 0x0a
        /*0fd6*/ 	.short	(.L_38 - .L_37)
	.align		4
.L_37:
        /*0fd8*/ 	.word	index@(.nv.constant0._ZN7cutlass13device_kernelINS_4gemm6kernel13GemmUniversalIN4cute5tupleIJiiiiEEENS1_10collective13CollectiveMmaINS1_37MainloopSm90TmaGmmaWarpSpecializedFP8ILi9ENS5_IJNS4_1CILi1EEESB_SB_EEENS1_35KernelTmaWarpSpecializedCooperativeEEENS5_IJNSA_ILi128EEENSA_ILi256EEENSA_ILi64EEEEEENS_12float_e4m3_tENS5_IJlSB_lEEESJ_SK_NS4_8TiledMMAINS4_8MMA_AtomIJNS4_4SM904GMMA31MMA_64x256x32_F32E4M3E4M3_SS_TNILNSO_7ScaleInE1ELSQ_1EEEEEENS4_6LayoutINS5_IJNSA_ILi2EEESB_SB_EEENS5_IJSB_NSA_ILi0EEESW_EEEEENS5_IJNS4_10UnderscoreESZ_SZ_EEEEENS4_13SM90_TMA_LOADENS4_14ComposedLayoutINS4_7SwizzleILi2ELi4ELi3EEENS4_18smem_ptr_flag_bitsILi8EEENST_INS5_IJNSA_ILi8EEESH_EEENS5_IJSH_SB_EEEEEEEvNS4_8identityES12_S1C_vS1D_EENS_8epilogue10collective6detail29Sm90TmaWarpSpecializedAdapterINS1G_15DefaultEpilogueISJ_SK_SK_NS1F_6thread17LinearCombinationISJ_Li1EffLNS1K_9ScaleType4KindE0ELNS_15FloatRoundStyleE2ESJ_EENS1_15EpilogueDefaultEEEEEvvEEEEvNT_6ParamsE)
        /*0fdc*/ 	.short	0x0210
        /*0fde*/ 	.short	0x0470


	//----- nvinfo : EIATTR_SW_WAR
	.align		4
.L_38:
        /*0fe0*/ 	.byte	0x04, 0x36
        /*0fe2*/ 	.short	(.L_40 - .L_39)
.L_39:
        /*0fe4*/ 	.word	0x00000008
.L_40:


//--------------------- .nv.callgraph             --------------------------
	.section	.nv.callgraph,"",@"SHT_CUDA_CALLGRAPH"
	.align	4
	.sectionentsize	8
	.align		4
        /*0000*/ 	.word	0x00000000
	.align		4
        /*0004*/ 	.word	0xffffffff
	.align		4
        /*0008*/ 	.word	0x00000000
	.align		4
        /*000c*/ 	.word	0xfffffffe
	.align		4
        /*0010*/ 	.word	0x00000000
	.align		4
        /*0014*/ 	.word	0xfffffffd
	.align		4
        /*0018*/ 	.word	0x00000000
	.align		4
        /*001c*/ 	.word	0xfffffffc


//--------------------- .nv.constant4             --------------------------
	.section	.nv.constant4,"a",@progbits
	.align	8
	.align		8
.nv.constant4:
        /*0000*/ 	.dword	_ZN40_INTERNAL_99f001de_4_k_cu_52c35e70_187424cuda3std3__45__cpo5beginE
	.align		8
        /*0008*/ 	.dword	_ZN40_INTERNAL_99f001de_4_k_cu_52c35e70_187424cuda3std3__45__cpo3endE
	.align		8
        /*0010*/ 	.dword	_ZN40_INTERNAL_99f001de_4_k_cu_52c35e70_187424cuda3std3__45__cpo6cbeginE
	.align		8
        /*0018*/ 	.dword	_ZN40_INTERNAL_99f001de_4_k_cu_52c35e70_187424cuda3std3__45__cpo4cendE
	.align		8
        /*0020*/ 	.dword	_ZN40_INTERNAL_99f001de_4_k_cu_52c35e70_187424cuda3std3__442_GLOBAL__N__99f001de_4_k_cu_52c35e70_187426ignoreE
	.align		8
        /*0028*/ 	.dword	_ZN40_INTERNAL_99f001de_4_k_cu_52c35e70_187424cuda3std3__419piecewise_constructE
	.align		8
        /*0030*/ 	.dword	_ZN40_INTERNAL_99f001de_4_k_cu_52c35e70_187424cuda3std3__48in_placeE
	.align		8
        /*0038*/ 	.dword	_ZN40_INTERNAL_99f001de_4_k_cu_52c35e70_187424cuda3std6ranges3__45__cpo4swapE
	.align		8
        /*0040*/ 	.dword	_ZN40_INTERNAL_99f001de_4_k_cu_52c35e70_187424cuda3std6ranges3__45__cpo9iter_moveE
	.align		8
        /*0048*/ 	.dword	_ZN40_INTERNAL_99f001de_4_k_cu_52c35e70_187424cute7productE
	.align		8
        /*0050*/ 	.dword	_ZN40_INTERNAL_99f001de_4_k_cu_52c35e70_187424cute1_E


//--------------------- .text._ZN7cutlass13device_kernelINS_4gemm6kernel13GemmUniversalIN4cute5tupleIJiiiiEEENS1_10collective13CollectiveMmaINS1_37MainloopSm90TmaGmmaWarpSpecializedFP8ILi9ENS5_IJNS4_1CILi1EEESB_SB_EEENS1_35KernelTmaWarpSpecializedCooperativeEEENS5_IJNSA_ILi128EEENSA_ILi256EEENSA_ILi64EEEEEENS_12float_e4m3_tENS5_IJlSB_lEEESJ_SK_NS4_8TiledMMAINS4_8MMA_AtomIJNS4_4SM904GMMA31MMA_64x256x32_F32E4M3E4M3_SS_TNILNSO_7ScaleInE1ELSQ_1EEEEEENS4_6LayoutINS5_IJNSA_ILi2EEESB_SB_EEENS5_IJSB_NSA_ILi0EEESW_EEEEENS5_IJNS4_10UnderscoreESZ_SZ_EEEEENS4_13SM90_TMA_LOADENS4_14ComposedLayoutINS4_7SwizzleILi2ELi4ELi3EEENS4_18smem_ptr_flag_bitsILi8EEENST_INS5_IJNSA_ILi8EEESH_EEENS5_IJSH_SB_EEEEEEEvNS4_8identityES12_S1C_vS1D_EENS_8epilogue10collective6detail29Sm90TmaWarpSpecializedAdapterINS1G_15DefaultEpilogueISJ_SK_SK_NS1F_6thread17LinearCombinationISJ_Li1EffLNS1K_9ScaleType4KindE0ELNS_15FloatRoundStyleE2ESJ_EENS1_15EpilogueDefaultEEEEEvvEEEEvNT_6ParamsE --------------------------
	.section	.text._ZN7cutlass13device_kernelINS_4gemm6kernel13GemmUniversalIN4cute5tupleIJiiiiEEENS1_10collective13CollectiveMmaINS1_37MainloopSm90TmaGmmaWarpSpecializedFP8ILi9ENS5_IJNS4_1CILi1EEESB_SB_EEENS1_35KernelTmaWarpSpecializedCooperativeEEENS5_IJNSA_ILi128EEENSA_ILi256EEENSA_ILi64EEEEEENS_12float_e4m3_tENS5_IJlSB_lEEESJ_SK_NS4_8TiledMMAINS4_8MMA_AtomIJNS4_4SM904GMMA31MMA_64x256x32_F32E4M3E4M3_SS_TNILNSO_7ScaleInE1ELSQ_1EEEEEENS4_6LayoutINS5_IJNSA_ILi2EEESB_SB_EEENS5_IJSB_NSA_ILi0EEESW_EEEEENS5_IJNS4_10UnderscoreESZ_SZ_EEEEENS4_13SM90_TMA_LOADENS4_14ComposedLayoutINS4_7SwizzleILi2ELi4ELi3EEENS4_18smem_ptr_flag_bitsILi8EEENST_INS5_IJNSA_ILi8EEESH_EEENS5_IJSH_SB_EEEEEEEvNS4_8identityES12_S1C_vS1D_EENS_8epilogue10collective6detail29Sm90TmaWarpSpecializedAdapterINS1G_15DefaultEpilogueISJ_SK_SK_NS1F_6thread17LinearCombinationISJ_Li1EffLNS1K_9ScaleType4KindE0ELNS_15FloatRoundStyleE2ESJ_EENS1_15EpilogueDefaultEEEEEvvEEEEvNT_6ParamsE,"ax",@progbits
	.align	128
.text._ZN7cutlass13device_kernelINS_4gemm6kernel13GemmUniversalIN4cute5tupleIJiiiiEEENS1_10collective13CollectiveMmaINS1_37MainloopSm90TmaGmmaWarpSpecializedFP8ILi9ENS5_IJNS4_1CILi1EEESB_SB_EEENS1_35KernelTmaWarpSpecializedCooperativeEEENS5_IJNSA_ILi128EEENSA_ILi256EEENSA_ILi64EEEEEENS_12float_e4m3_tENS5_IJlSB_lEEESJ_SK_NS4_8TiledMMAINS4_8MMA_AtomIJNS4_4SM904GMMA31MMA_64x256x32_F32E4M3E4M3_SS_TNILNSO_7ScaleInE1ELSQ_1EEEEEENS4_6LayoutINS5_IJNSA_ILi2EEESB_SB_EEENS5_IJSB_NSA_ILi0EEESW_EEEEENS5_IJNS4_10UnderscoreESZ_SZ_EEEEENS4_13SM90_TMA_LOADENS4_14ComposedLayoutINS4_7SwizzleILi2ELi4ELi3EEENS4_18smem_ptr_flag_bitsILi8EEENST_INS5_IJNSA_ILi8EEESH_EEENS5_IJSH_SB_EEEEEEEvNS4_8identityES12_S1C_vS1D_EENS_8epilogue10collective6detail29Sm90TmaWarpSpecializedAdapterINS1G_15DefaultEpilogueISJ_SK_SK_NS1F_6thread17LinearCombinationISJ_Li1EffLNS1K_9ScaleType4KindE0ELNS_15FloatRoundStyleE2ESJ_EENS1_15EpilogueDefaultEEEEEvvEEEEvNT_6ParamsE:
        .type           _ZN7cutlass13device_kernelINS_4gemm6kernel13GemmUniversalIN4cute5tupleIJiiiiEEENS1_10collective13CollectiveMmaINS1_37MainloopSm90TmaGmmaWarpSpecializedFP8ILi9ENS5_IJNS4_1CILi1EEESB_SB_EEENS1_35KernelTmaWarpSpecializedCooperativeEEENS5_IJNSA_ILi128EEENSA_ILi256EEENSA_ILi64EEEEEENS_12float_e4m3_tENS5_IJlSB_lEEESJ_SK_NS4_8TiledMMAINS4_8MMA_AtomIJNS4_4SM904GMMA31MMA_64x256x32_F32E4M3E4M3_SS_TNILNSO_7ScaleInE1ELSQ_1EEEEEENS4_6LayoutINS5_IJNSA_ILi2EEESB_SB_EEENS5_IJSB_NSA_ILi0EEESW_EEEEENS5_IJNS4_10UnderscoreESZ_SZ_EEEEENS4_13SM90_TMA_LOADENS4_14ComposedLayoutINS4_7SwizzleILi2ELi4ELi3EEENS4_18smem_ptr_flag_bitsILi8EEENST_INS5_IJNSA_ILi8EEESH_EEENS5_IJSH_SB_EEEEEEEvNS4_8identityES12_S1C_vS1D_EENS_8epilogue10collective6detail29Sm90TmaWarpSpecializedAdapterINS1G_15DefaultEpilogueISJ_SK_SK_NS1F_6thread17LinearCombinationISJ_Li1EffLNS1K_9ScaleType4KindE0ELNS_15FloatRoundStyleE2ESJ_EENS1_15EpilogueDefaultEEEEEvvEEEEvNT_6ParamsE,@function
        .size           _ZN7cutlass13device_kernelINS_4gemm6kernel13GemmUniversalIN4cute5tupleIJiiiiEEENS1_10collective13CollectiveMmaINS1_37MainloopSm90TmaGmmaWarpSpecializedFP8ILi9ENS5_IJNS4_1CILi1EEESB_SB_EEENS1_35KernelTmaWarpSpecializedCooperativeEEENS5_IJNSA_ILi128EEENSA_ILi256EEENSA_ILi64EEEEEENS_12float_e4m3_tENS5_IJlSB_lEEESJ_SK_NS4_8TiledMMAINS4_8MMA_AtomIJNS4_4SM904GMMA31MMA_64x256x32_F32E4M3E4M3_SS_TNILNSO_7ScaleInE1ELSQ_1EEEEEENS4_6LayoutINS5_IJNSA_ILi2EEESB_SB_EEENS5_IJSB_NSA_ILi0EEESW_EEEEENS5_IJNS4_10UnderscoreESZ_SZ_EEEEENS4_13SM90_TMA_LOADENS4_14ComposedLayoutINS4_7SwizzleILi2ELi4ELi3EEENS4_18smem_ptr_flag_bitsILi8EEENST_INS5_IJNSA_ILi8EEESH_EEENS5_IJSH_SB_EEEEEEEvNS4_8identityES12_S1C_vS1D_EENS_8epilogue10collective6detail29Sm90TmaWarpSpecializedAdapterINS1G_15DefaultEpilogueISJ_SK_SK_NS1F_6thread17LinearCombinationISJ_Li1EffLNS1K_9ScaleType4KindE0ELNS_15FloatRoundStyleE2ESJ_EENS1_15EpilogueDefaultEEEEEvvEEEEvNT_6ParamsE,(.L_x_340 - _ZN7cutlass13device_kernelINS_4gemm6kernel13GemmUniversalIN4cute5tupleIJiiiiEEENS1_10collective13CollectiveMmaINS1_37MainloopSm90TmaGmmaWarpSpecializedFP8ILi9ENS5_IJNS4_1CILi1EEESB_SB_EEENS1_35KernelTmaWarpSpecializedCooperativeEEENS5_IJNSA_ILi128EEENSA_ILi256EEENSA_ILi64EEEEEENS_12float_e4m3_tENS5_IJlSB_lEEESJ_SK_NS4_8TiledMMAINS4_8MMA_AtomIJNS4_4SM904GMMA31MMA_64x256x32_F32E4M3E4M3_SS_TNILNSO_7ScaleInE1ELSQ_1EEEEEENS4_6LayoutINS5_IJNSA_ILi2EEESB_SB_EEENS5_IJSB_NSA_ILi0EEESW_EEEEENS5_IJNS4_10UnderscoreESZ_SZ_EEEEENS4_13SM90_TMA_LOADENS4_14ComposedLayoutINS4_7SwizzleILi2ELi4ELi3EEENS4_18smem_ptr_flag_bitsILi8EEENST_INS5_IJNSA_ILi8EEESH_EEENS5_IJSH_SB_EEEEEEEvNS4_8identityES12_S1C_vS1D_EENS_8epilogue10collective6detail29Sm90TmaWarpSpecializedAdapterINS1G_15DefaultEpilogueISJ_SK_SK_NS1F_6thread17LinearCombinationISJ_Li1EffLNS1K_9ScaleType4KindE0ELNS_15FloatRoundStyleE2ESJ_EENS1_15EpilogueDefaultEEEEEvvEEEEvNT_6ParamsE)
        .other          _ZN7cutlass13device_kernelINS_4gemm6kernel13GemmUniversalIN4cute5tupleIJiiiiEEENS1_10collective13CollectiveMmaINS1_37MainloopSm90TmaGmmaWarpSpecializedFP8ILi9ENS5_IJNS4_1CILi1EEESB_SB_EEENS1_35KernelTmaWarpSpecializedCooperativeEEENS5_IJNSA_ILi128EEENSA_ILi256EEENSA_ILi64EEEEEENS_12float_e4m3_tENS5_IJlSB_lEEESJ_SK_NS4_8TiledMMAINS4_8MMA_AtomIJNS4_4SM904GMMA31MMA_64x256x32_F32E4M3E4M3_SS_TNILNSO_7ScaleInE1ELSQ_1EEEEEENS4_6LayoutINS5_IJNSA_ILi2EEESB_SB_EEENS5_IJSB_NSA_ILi0EEESW_EEEEENS5_IJNS4_10UnderscoreESZ_SZ_EEEEENS4_13SM90_TMA_LOADENS4_14ComposedLayoutINS4_7SwizzleILi2ELi4ELi3EEENS4_18smem_ptr_flag_bitsILi8EEENST_INS5_IJNSA_ILi8EEESH_EEENS5_IJSH_SB_EEEEEEEvNS4_8identityES12_S1C_vS1D_EENS_8epilogue10collective6detail29Sm90TmaWarpSpecializedAdapterINS1G_15DefaultEpilogueISJ_SK_SK_NS1F_6thread17LinearCombinationISJ_Li1EffLNS1K_9ScaleType4KindE0ELNS_15FloatRoundStyleE2ESJ_EENS1_15EpilogueDefaultEEEEEvvEEEEvNT_6ParamsE,@"STO_CUDA_ENTRY STV_DEFAULT"
_ZN7cutlass13device_kernelINS_4gemm6kernel13GemmUniversalIN4cute5tupleIJiiiiEEENS1_10collective13CollectiveMmaINS1_37MainloopSm90TmaGmmaWarpSpecializedFP8ILi9ENS5_IJNS4_1CILi1EEESB_SB_EEENS1_35KernelTmaWarpSpecializedCooperativeEEENS5_IJNSA_ILi128EEENSA_ILi256EEENSA_ILi64EEEEEENS_12float_e4m3_tENS5_IJlSB_lEEESJ_SK_NS4_8TiledMMAINS4_8MMA_AtomIJNS4_4SM904GMMA31MMA_64x256x32_F32E4M3E4M3_SS_TNILNSO_7ScaleInE1ELSQ_1EEEEEENS4_6LayoutINS5_IJNSA_ILi2EEESB_SB_EEENS5_IJSB_NSA_ILi0EEESW_EEEEENS5_IJNS4_10UnderscoreESZ_SZ_EEEEENS4_13SM90_TMA_LOADENS4_14ComposedLayoutINS4_7SwizzleILi2ELi4ELi3EEENS4_18smem_ptr_flag_bitsILi8EEENST_INS5_IJNSA_ILi8EEESH_EEENS5_IJSH_SB_EEEEEEEvNS4_8identityES12_S1C_vS1D_EENS_8epilogue10collective6detail29Sm90TmaWarpSpecializedAdapterINS1G_15DefaultEpilogueISJ_SK_SK_NS1F_6thread17LinearCombinationISJ_Li1EffLNS1K_9ScaleType4KindE0ELNS_15FloatRoundStyleE2ESJ_EENS1_15EpilogueDefaultEEEEEvvEEEEvNT_6ParamsE:
[----:B------:R-:W0:Y:S02]  /*0000*/  LDC R1, c[0x0][0x28] ;  /* 0x00000a00ff017b82 */ /* 0x000e240000000800 */
[----:B0-----:R-:W-:Y:S01]  /*0010*/  VIADD R1, R1, 0xffffff00 ;  /* 0xffffff0001017836 */ /* 0x001fe20000000000 */
[----:B------:R-:W0:Y:S01]  /*0020*/  S2R R2, SR_TID.X ;  /* 0x0000000000027919 */ /* 0x000e220000002100 */
[----:B------:R-:W-:Y:S01]  /*0030*/  ELECT P0, URZ, PT ;  /* 0x00000000003f782f */ /* 0x000fe20003800000 */
[----:B------:R-:W-:Y:S01]  /*0040*/  BSSY B0, `(.L_x_0) ;  /* 0x0000015000007945 */ /* 0x000fe20003800000 */
[--C-:B0-----:R-:W-:Y:S02]  /*0050*/  SHF.R.U32.HI R0, RZ, 0x5, R2.reuse ;  /* 0x00000005ff007819 */ /* 0x101fe40000011602 */
[----:B------:R-:W-:-:S03]  /*0060*/  SHF.R.U32.HI R2, RZ, 0x7, R2 ;  /* 0x00000007ff027819 */ /* 0x000fc60000011602 */
[----:B------:R-:W0:Y:S04]  /*0070*/  SHFL.IDX PT, R3, R0, RZ, 0x1f ;  /* 0x00001fff00037589 */ /* 0x000e2800000e0000 */
[----:B------:R-:W1:Y:S01]  /*0080*/  SHFL.IDX PT, R2, R2, RZ, 0x1f ;  /* 0x00001fff02027589 */ /* 0x000e6200000e0000 */
[----:B0-----:R-:W-:Y:S02]  /*0090*/  R2UR UR4, R3 ;  /* 0x00000000030472ca */ /* 0x001fe400000e0000 */
[----:B-1----:R-:W-:-:S11]  /*00a0*/  R2UR UR6, R2 ;  /* 0x00000000020672ca */ /* 0x002fd600000e0000 */
[----:B------:R-:W-:Y:S02]  /*00b0*/  USHF.R.S32.HI UR5, URZ, 0x1f, UR4 ;  /* 0x0000001f3f057899 */ /* 0x000fe40008011404 */
[----:B------:R-:W-:Y:S02]  /*00c0*/  ISETP.NE.OR P0, PT, RZ, UR4, !P0 ;  /* 0x00000004ff007c0c */ /* 0x000fe4000c705670 */
[----:B------:R-:W-:-:S04]  /*00d0*/  ULEA.HI UR5, UR5, UR4, URZ, 0x2 ;  /* 0x0000000405057291 */ /* 0x000fc8000f8f103f */
[----:B------:R-:W-:-:S04]  /*00e0*/  ULOP3.LUT UR5, UR5, 0xfffffffc, URZ, 0xc0, !UPT ;  /* 0xfffffffc05057892 */ /* 0x000fc8000f8ec03f */
[----:B------:R-:W-:-:S03]  /*00f0*/  UIADD3 UR8, UR4, -UR5, URZ ;  /* 0x8000000504087290 */ /* 0x000fc6000fffe03f */
[----:B------:R-:W-:Y:S09]  /*0100*/  @P0 BRA `(.L_x_1) ;  /* 0x0000000000200947 */ /* 0x000ff20003800000 */
[----:B------:R-:W-:Y:S02]  /*0110*/  ULDC.64 UR4, c[0x0][0x198] ;  /* 0x0000660000047ab9 */ /* 0x000fe40000000a00 */
[----:B------:R-:W-:Y:S02]  /*0120*/  UIADD3 UR10, UP0, UR4, 0xf0, URZ ;  /* 0x000000f0040a7890 */ /* 0x000fe4000ff1e03f */
[----:B------:R-:W-:Y:S02]  /*0130*/  UIADD3 UR4, UP1, UR4, 0x1f0, URZ ;  /* 0x000001f004047890 */ /* 0x000fe4000ff3e03f */
[----:B------:R-:W-:Y:S02]  /*0140*/  UIADD3.X UR11, URZ, UR5, URZ, UP0, !UPT ;  /* 0x000000053f0b7290 */ /* 0x000fe400087fe43f */
[----:B------:R-:W-:-:S07]  /*0150*/  UIADD3.X UR5, URZ, UR5, URZ, UP1, !UPT ;  /* 0x000000053f057290 */ /* 0x000fce0008ffe43f */
[----:B------:R0:W-:Y:S02]  /*0160*/  UTMACCTL.PF [UR10] ;  /* 0x000000000a0079b9 */ /* 0x0001e40008040000 */
[----:B------:R0:W-:Y:S02]  /*0170*/  UTMACCTL.PF [UR4] ;  /* 0x00000000040079b9 */ /* 0x0001e40008040000 */
[----:B0-----:R-:W-:Y:S01]  /*0180*/  NOP ;  /* 0x0000000000007918 */ /* 0x001fe20000000000 */
.L_x_1:
[----:B------:R-:W-:Y:S05]  /*0190*/  BSYNC B0 ;  /* 0x0000000000007941 */ /* 0x000fea0003800000 */
.L_x_0:
[----:B------:R-:W0:Y:S01]  /*01a0*/  SHFL.IDX PT, R2, R0, RZ, 0x1f ;  /* 0x00001fff00027589 */ /* 0x000e2200000e0000 */
[----:B------:R-:W-:Y:S01]  /*01b0*/  UISETP.NE.AND UP0, UPT, UR8, 0x3, UPT ;  /* 0x000000030800788c */ /* 0x000fe2000bf05270 */
[----:B------:R-:W-:Y:S01]  /*01c0*/  ISETP.NE.AND P1, PT, RZ, UR6, PT ;  /* 0x00000006ff007c0c */ /* 0x000fe2000bf25270 */
[----:B------:R-:W-:Y:S02]  /*01d0*/  UIADD3 UR10, UR6, -0x1, URZ ;  /* 0xffffffff060a7890 */ /* 0x000fe4000fffe03f */
[----:B------:R-:W-:Y:S02]  /*01e0*/  UISETP.EQ.OR UP0, UPT, UR8, URZ, !UP0 ;  /* 0x0000003f0800728c */ /* 0x000fe4000c702670 */
[----:B------:R-:W-:Y:S02]  /*01f0*/  UISETP.GE.U32.AND UP1, UPT, UR10, 0x2, UPT ;  /* 0x000000020a00788c */ /* 0x000fe4000bf26070 */
[----:B------:R-:W-:-:S04]  /*0200*/  UISETP.EQ.AND UP0, UPT, UR6, URZ, UP0 ;  /* 0x0000003f0600728c */ /* 0x000fc80008702270 */
[----:B------:R-:W-:-:S04]  /*0210*/  USEL UR13, URZ, 0x1, !UP0 ;  /* 0x000000013f0d7887 */ /* 0x000fc8000c000000 */
[----:B------:R-:W-:Y:S01]  /*0220*/  USEL UR13, UR13, 0x2, UP1 ;  /* 0x000000020d0d7887 */ /* 0x000fe20008800000 */
[----:B0-----:R-:W-:-:S13]  /*0230*/  ISETP.NE.AND P0, PT, R2, RZ, PT ;  /* 0x000000ff0200720c */ /* 0x001fda0003f05270 */
[----:B------:R-:W-:Y:S05]  /*0240*/  @P0 BRA `(.L_x_2) ;  /* 0x00000000008c0947 */ /* 0x000fea0003800000 */
[----:B------:R-:W-:Y:S01]  /*0250*/  ELECT P0, URZ, PT ;  /* 0x00000000003f782f */ /* 0x000fe20003800000 */
[----:B------:R-:W-:-:S12]  /*0260*/  BSSY B0, `(.L_x_2) ;  /* 0x0000021000007945 */ /* 0x000fd80003800000 */
[----:B------:R-:W-:Y:S05]  /*0270*/  @!P0 BRA `(.L_x_3) ;  /* 0x00000000007c8947 */ /* 0x000fea0003800000 */
[----:B------:R-:W0:Y:S01]  /*0280*/  S2UR UR9, SR_CgaCtaId ;  /* 0x00000000000979c3 */ /* 0x000e220000008800 */
[----:B------:R-:W-:Y:S01]  /*0290*/  UMOV UR4, 0x400 ;  /* 0x0000040000047882 */ /* 0x000fe20000000000 */
[----:B------:R-:W-:Y:S01]  /*02a0*/  UMOV UR5, 0x1 ;  /* 0x0000000100057882 */ /* 0x000fe20000000000 */
[----:B------:R-:W-:Y:S02]  /*02b0*/  UMOV UR6, 0x100 ;  /* 0x0000010000067882 */ /* 0x000fe40000000000 */
[----:B------:R-:W-:-:S04]  /*02c0*/  UIADD3 UR6, -UR6, 0x100000, URZ ;  /* 0x0010000006067890 */ /* 0x000fc8000fffe13f */
[----:B------:R-:W-:Y:S02]  /*02d0*/  USHF.L.U32 UR7, UR6, 0xb, URZ ;  /* 0x0000000b06077899 */ /* 0x000fe4000800063f */
[----:B------:R-:W-:Y:S02]  /*02e0*/  USHF.L.U32 UR6, UR6, 0x1, URZ ;  /* 0x0000000106067899 */ /* 0x000fe4000800063f */
[----:B0-----:R-:W-:Y:S02]  /*02f0*/  ULEA UR9, UR9, UR4, 0x18 ;  /* 0x0000000409097291 */ /* 0x001fe4000f8ec03f */
[----:B------:R-:W-:-:S04]  /*0300*/  UIADD3 UR4, -UR5, 0x100000, URZ ;  /* 0x0010000005047890 */ /* 0x000fc8000fffe13f */
[----:B------:R-:W-:Y:S02]  /*0310*/  USHF.L.U32 UR5, UR4, 0xb, URZ ;  /* 0x0000000b04057899 */ /* 0x000fe4000800063f */
[----:B------:R-:W-:Y:S01]  /*0320*/  USHF.L.U32 UR4, UR4, 0x1, URZ ;  /* 0x0000000104047899 */ /* 0x000fe2000800063f */
[----:B------:R-:W0:Y:S11]  /*0330*/  FENCE.VIEW.ASYNC.S ;  /* 0x00000000000073c6 */ /* 0x000e360000000000 */
[----:B0-----:R0:W1:Y:S01]  /*0340*/  SYNCS.EXCH.64 URZ, [UR9], UR4 ;  /* 0x00000004093f75b2 */ /* 0x0010620008000100 */
[----:B------:R0:W2:Y:S01]  /*0350*/  SYNCS.EXCH.64 URZ, [UR9+0x48], UR6 ;  /* 0x00004806093f75b2 */ /* 0x0000a20008000100 */
[----:B------:R0:W3:Y:S01]  /*0360*/  SYNCS.EXCH.64 URZ, [UR9+0x8], UR4 ;  /* 0x00000804093f75b2 */ /* 0x0000e20008000100 */
[----:B------:R0:W4:Y:S01]  /*0370*/  SYNCS.EXCH.64 URZ, [UR9+0x50], UR6 ;  /* 0x00005006093f75b2 */ /* 0x0001220008000100 */
[----:B------:R0:W0:Y:S01]  /*0380*/  SYNCS.EXCH.64 URZ, [UR9+0x10], UR4 ;  /* 0x00001004093f75b2 */ /* 0x0000220008000100 */
        /* <DEDUP_REMOVED lines=13> */
[----:B------:R-:W-:Y:S01]  /*0460*/  NOP ;  /* 0x0000000000007918 */ /* 0x000fe20000000000 */
.L_x_3:
[----:B0-----:R-:W-:Y:S05]  /*0470*/  BSYNC B0 ;  /* 0x0000000000007941 */ /* 0x001fea0003800000 */
.L_x_2:
[----:B------:R-:W0:Y:S01]  /*0480*/  SHFL.IDX PT, R0, R0, RZ, 0x1f ;  /* 0x00001fff00007589 */ /* 0x000e2200000e0000 */
[----:B------:R-:W5:Y:S01]  /*0490*/  LDC R2, c[0x0][0x65c] ;  /* 0x00019700ff027b82 */ /* 0x000f620000000800 */
[----:B------:R-:W-:Y:S01]  /*04a0*/  ELECT P0, URZ, PT ;  /* 0x00000000003f782f */ /* 0x000fe20003800000 */
[----:B------:R-:W-:Y:S01]  /*04b0*/  IMAD.MOV.U32 R3, RZ, RZ, RZ ;  /* 0x000000ffff037224 */ /* 0x000fe200078e00ff */
[----:B------:R-:W-:Y:S01]  /*04c0*/  UMOV UR4, 0x20 ;  /* 0x0000002000047882 */ /* 0x000fe20000000000 */
[----:B------:R-:W-:Y:S01]  /*04d0*/  NOP ;  /* 0x0000000000007918 */ /* 0x000fe20000000000 */
[----:B------:R-:W-:Y:S01]  /*04e0*/  NOP ;  /* 0x0000000000007918 */ /* 0x000fe20000000000 */
[----:B0-----:R-:W-:Y:S02]  /*04f0*/  ISETP.NE.OR P0, PT, R0, RZ, !P0 ;  /* 0x000000ff0000720c */ /* 0x001fe40004705670 */
[----:B-----5:R-:W-:Y:S01]  /*0500*/  ISETP.NE.AND P2, PT, R2, 0x1, PT ;  /* 0x000000010200780c */ /* 0x020fe20003f45270 */
[----:B------:R-:W0:Y:S01]  /*0510*/  S2R R0, SR_CTAID.Y ;  /* 0x0000000000007919 */ /* 0x000e220000002600 */
[----:B------:R-:W5:Y:S09]  /*0520*/  S2R R2, SR_CTAID.X ;  /* 0x0000000000027919 */ /* 0x000f720000002500 */
[----:B------:R-:W-:Y:S01]  /*0530*/  VOTEU.ALL UP0, P0 ;  /* 0x00000000003f7886 */ /* 0x000fe20000000000 */
[----:B------:R-:W-:Y:S01]  /*0540*/  VOTEU.ALL UP1, P0 ;  /* 0x00000000003f7886 */ /* 0x000fe20000020000 */
[----:B------:R-:W5:Y:S01]  /*0550*/  @P2 LDC R7, c[0x0][0x10] ;  /* 0x00000400ff072b82 */ /* 0x000f620000000800 */
[----:B------:R-:W-:-:S02]  /*0560*/  @P2 IMAD.MOV.U32 R5, RZ, RZ, RZ ;  /* 0x000000ffff052224 */ /* 0x000fc400078e00ff */
[----:B------:R-:W-:Y:S01]  /*0570*/  @P2 IMAD.MOV.U32 R11, RZ, RZ, RZ ;  /* 0x000000ffff0b2224 */ /* 0x000fe200078e00ff */
[----:B------:R-:W-:Y:S01]  /*0580*/  @!UP0 UMOV UR6, 0x400 ;  /* 0x0000040000068882 */ /* 0x000fe20000000000 */
[----:B------:R-:W-:-:S04]  /*0590*/  @!UP0 UIADD3 UR4, -UR4, 0x100000, URZ ;  /* 0x0010000004048890 */ /* 0x000fc8000fffe13f */
[----:B------:R-:W-:Y:S02]  /*05a0*/  @!UP0 USHF.L.U32 UR5, UR4, 0xb, URZ ;  /* 0x0000000b04058899 */ /* 0x000fe4000800063f */
[----:B------:R-:W-:Y:S01]  /*05b0*/  @!UP0 USHF.L.U32 UR4, UR4, 0x1, URZ ;  /* 0x0000000104048899 */ /* 0x000fe2000800063f */
[----:B------:R-:W1:Y:S08]  /*05c0*/  @!P2 LDC R9, c[0x0][0xc] ;  /* 0x00000300ff09ab82 */ /* 0x000e700000000800 */
[----:B------:R-:W2:Y:S01]  /*05d0*/  @!UP0 S2UR UR7, SR_CgaCtaId ;  /* 0x00000000000789c3 */ /* 0x000ea20000008800 */
[----:B0-----:R-:W-:-:S04]  /*05e0*/  @P2 IMAD.MOV.U32 R4, RZ, RZ, R0 ;  /* 0x000000ffff042224 */ /* 0x001fc800078e0000 */
[----:B-----5:R-:W-:-:S04]  /*05f0*/  @P2 IMAD.WIDE.U32 R6, R2, R7, R4 ;  /* 0x0000000702062225 */ /* 0x020fc800078e0004 */
[----:B------:R-:W-:Y:S02]  /*0600*/  @P2 IMAD.MOV.U32 R16, RZ, RZ, R6 ;  /* 0x000000ffff102224 */ /* 0x000fe400078e0006 */
[----:B------:R-:W-:Y:S02]  /*0610*/  @P2 IMAD.IADD R17, R7, 0x1, R11 ;  /* 0x0000000107112824 */ /* 0x000fe400078e020b */
[----:B-1----:R-:W-:-:S04]  /*0620*/  @!P2 IMAD.WIDE.U32 R4, R9, R0, R2 ;  /* 0x000000000904a225 */ /* 0x002fc800078e0002 */
[----:B------:R-:W-:Y:S02]  /*0630*/  @!P2 IMAD.MOV.U32 R16, RZ, RZ, R4 ;  /* 0x000000ffff10a224 */ /* 0x000fe400078e0004 */
[----:B------:R-:W-:Y:S01]  /*0640*/  @!P2 IMAD.MOV.U32 R17, RZ, RZ, R5 ;  /* 0x000000ffff11a224 */ /* 0x000fe200078e0005 */
[----:B--2---:R-:W-:Y:S02]  /*0650*/  @!UP0 ULEA UR6, UR7, UR6, 0x18 ;  /* 0x0000000607068291 */ /* 0x004fe4000f8ec03f */
[----:B------:R0:W-:Y:S01]  /*0660*/  STL [R1+0x7c], R16 ;  /* 0x00007c1001007387 */ /* 0x0001e20000100800 */
[----:B------:R-:W-:-:S03]  /*0670*/  VOTEU.ALL UP0, P0 ;  /* 0x00000000003f7886 */ /* 0x000fc60000000000 */
[----:B------:R0:W-:Y:S04]  /*0680*/  STL [R1+0x78], R17 ;  /* 0x0000781101007387 */ /* 0x0001e80000100800 */
[----:B------:R-:W1:Y:S02]  /*0690*/  FENCE.VIEW.ASYNC.S ;  /* 0x00000000000073c6 */ /* 0x000e640000000000 */
[----:B-1----:R0:W3:Y:S01]  /*06a0*/  @!UP0 SYNCS.EXCH.64 URZ, [UR6+0xa0], UR4 ;  /* 0x0000a004063f85b2 */ /* 0x0020e20008000100 */
[----:B------:R0:W3:Y:S01]  /*06b0*/  @!UP1 SYNCS.EXCH.64 URZ, [UR6+0xa8], UR4 ;  /* 0x0000a804063f95b2 */ /* 0x0000e20008000100 */
[----:B------:R-:W-:Y:S01]  /*06c0*/  NOP ;  /* 0x0000000000007918 */ /* 0x000fe20000000000 */
[----:B---34-:R-:W-:Y:S06]  /*06d0*/  BAR.SYNC.DEFER_BLOCKING 0x0 ;  /* 0x0000000000007b1d */ /* 0x018fec0000010000 */
[----:B0-----:R-:W-:Y:S05]  /*06e0*/  @!P1 BRA `(.L_x_4) ;  /* 0x000000e000989947 */ /* 0x001fea0003800000 */
[----:B------:R-:W-:-:S06]  /*06f0*/  UISETP.GT.U32.AND UP0, UPT, UR10, 0x1, UPT ;  /* 0x000000010a00788c */ /* 0x000fcc000bf04070 */
[----:B------:R-:W-:-:S13]  /*0700*/  PLOP3.LUT P0, PT, PT, PT, UP0, 0x80, 0x0 ;  /* 0x000000000000781c */ /* 0x000fda0003f0f008 */
[----:B------:R-:W-:Y:S05]  /*0710*/  @P0 EXIT ;  /* 0x000000000000094d */ /* 0x000fea0003800000 */
[----:B------:R-:W-:Y:S01]  /*0720*/  IMAD.MOV.U32 R6, RZ, RZ, -0x1 ;  /* 0xffffffffff067424 */ /* 0x000fe200078e00ff */
[----:B------:R-:W-:Y:S01]  /*0730*/  ULDC.64 UR4, c[0x0][0x650] ;  /* 0x0001940000047ab9 */ /* 0x000fe20000000a00 */
[----:B------:R-:W-:Y:S01]  /*0740*/  IMAD.MOV.U32 R5, RZ, RZ, -0x1 ;  /* 0xffffffffff057424 */ /* 0x000fe200078e00ff */
[----:B------:R-:W-:Y:S01]  /*0750*/  ISETP.GE.U32.AND P0, PT, R16, UR4, PT ;  /* 0x0000000410007c0c */ /* 0x000fe2000bf06070 */
[----:B------:R-:W-:Y:S01]  /*0760*/  UMOV UR22, 0xffffffff ;  /* 0xffffffff00167882 */ /* 0x000fe20000000000 */
[----:B------:R0:W-:Y:S01]  /*0770*/  STL [R1+0x84], R6 ;  /* 0x0000840601007387 */ /* 0x0001e20000100800 */
[----:B------:R-:W-:Y:S02]  /*0780*/  PRMT R4, RZ, 0x7610, R4 ;  /* 0x00007610ff047816 */ /* 0x000fe40000000004 */
[----:B------:R-:W-:Y:S01]  /*0790*/  ISETP.GE.U32.AND.EX P0, PT, R17, UR5, PT, P0 ;  /* 0x0000000511007c0c */ /* 0x000fe2000bf06100 */
[----:B------:R0:W-:-:S12]  /*07a0*/  STL [R1+0x80], R5 ;  /* 0x0000800501007387 */ /* 0x0001d80000100800 */
[----:B0-----:R-:W-:Y:S05]  /*07b0*/  @P0 BRA `(.L_x_5) ;  /* 0x0000000400680947 */ /* 0x001fea0003800000 */
[----:B------:R-:W0:Y:S01]  /*07c0*/  LDC.64 R12, c[0x0][0x628] ;  /* 0x00018a00ff0c7b82 */ /* 0x000e220000000a00 */
[----:B------:R-:W-:Y:S02]  /*07d0*/  IMAD.MOV.U32 R4, RZ, RZ, R16 ;  /* 0x000000ffff047224 */ /* 0x000fe400078e0010 */
[----:B------:R-:W-:-:S05]  /*07e0*/  IMAD.MOV.U32 R5, RZ, RZ, R17 ;  /* 0x000000ffff057224 */ /* 0x000fca00078e0011 */
[----:B------:R-:W1:Y:S08]  /*07f0*/  LDC R10, c[0x0][0x630] ;  /* 0x00018c00ff0a7b82 */ /* 0x000e700000000800 */
[----:B------:R-:W2:Y:S01]  /*0800*/  LDC.64 R14, c[0x0][0x620] ;  /* 0x00018800ff0e7b82 */ /* 0x000ea20000000a00 */
[----:B0-----:R-:W-:-:S04]  /*0810*/  ISETP.NE.U32.AND P0, PT, R12, RZ, PT ;  /* 0x000000ff0c00720c */ /* 0x001fc80003f05070 */
[----:B------:R-:W-:-:S13]  /*0820*/  ISETP.NE.AND.EX P0, PT, R13, RZ, PT, P0 ;  /* 0x000000ff0d00720c */ /* 0x000fda0003f05300 */
[----:B-12---:R-:W-:Y:S05]  /*0830*/  @!P0 BRA `(.L_x_6) ;  /* 0x0000000000288947 */ /* 0x006fea0003800000 */
[----:B------:R-:W0:Y:S02]  /*0840*/  LDC R9, c[0x0][0x634] ;  /* 0x00018d00ff097b82 */ /* 0x000e240000000800 */
[----:B0-----:R-:W-:-:S05]  /*0850*/  IADD3 R9, P0, R16, R9, RZ ;  /* 0x0000000910097210 */ /* 0x001fca0007f1e0ff */
[----:B------:R-:W-:-:S04]  /*0860*/  IMAD.X R11, RZ, RZ, R17, P0 ;  /* 0x000000ffff0b7224 */ /* 0x000fc800000e0611 */
[----:B------:R-:W-:-:S04]  /*0870*/  IMAD.WIDE.U32 R4, R11, R12, RZ ;  /* 0x0000000c0b047225 */ /* 0x000fc800078e00ff */
[----:B------:R-:W-:-:S04]  /*0880*/  IMAD.WIDE.U32 R6, P0, R9, R13, R4 ;  /* 0x0000000d09067225 */ /* 0x000fc80007800004 */
[----:B------:R-:W-:-:S04]  /*0890*/  IMAD.WIDE.U32 R4, R9, R12, RZ ;  /* 0x0000000c09047225 */ /* 0x000fc800078e00ff */
[----:B------:R-:W-:Y:S01]  /*08a0*/  IMAD.X R9, RZ, RZ, RZ, P0 ;  /* 0x000000ffff097224 */ /* 0x000fe200000e06ff */
[----:B------:R-:W-:Y:S01]  /*08b0*/  IADD3 RZ, P0, R5, R6, RZ ;  /* 0x0000000605ff7210 */ /* 0x000fe20007f1e0ff */
[----:B------:R-:W-:-:S04]  /*08c0*/  IMAD.MOV.U32 R8, RZ, RZ, R7 ;  /* 0x000000ffff087224 */ /* 0x000fc800078e0007 */
[----:B------:R-:W-:-:S08]  /*08d0*/  IMAD.WIDE.U32.X R4, R11, R13, R8, P0 ;  /* 0x0000000d0b047225 */ /* 0x000fd000000e0408 */
.L_x_6:
[-CC-:B------:R-:W-:Y:S01]  /*08e0*/  SHF.R.U64 R24, R4, R10.reuse, R5.reuse ;  /* 0x0000000a04187219 */ /* 0x180fe20000001205 */
[----:B------:R-:W0:Y:S01]  /*08f0*/  LDC R8, c[0x0][0x618] ;  /* 0x00018600ff087b82 */ /* 0x000e220000000800 */
[----:B------:R-:W-:Y:S01]  /*0900*/  SHF.R.U32.HI R4, RZ, R10, R5 ;  /* 0x0000000aff047219 */ /* 0x000fe20000011605 */
[----:B------:R-:W-:Y:S01]  /*0910*/  ULDC UR4, c[0x0][0x150] ;  /* 0x0000540000047ab9 */ /* 0x000fe20000000800 */
[----:B------:R-:W-:Y:S01]  /*0920*/  IADD3 R9, P0, RZ, -R24, RZ ;  /* 0x80000018ff097210 */ /* 0x000fe20007f1e0ff */
[----:B------:R-:W-:Y:S01]  /*0930*/  IMAD.MOV.U32 R5, RZ, RZ, R17 ;  /* 0x000000ffff057224 */ /* 0x000fe200078e0011 */
[----:B------:R-:W-:-:S03]  /*0940*/  I2FP.F32.U32 R3, R2 ;  /* 0x0000000200037245 */ /* 0x000fc60000201000 */
[----:B------:R-:W1:Y:S01]  /*0950*/  LDC.64 R18, c[0x0][0x640] ;  /* 0x00019000ff127b82 */ /* 0x000e620000000a00 */
[----:B------:R-:W-:Y:S02]  /*0960*/  IMAD.X R11, RZ, RZ, ~R4, P0 ;  /* 0x000000ffff0b7224 */ /* 0x000fe400000e0e04 */
[----:B------:R-:W-:Y:S01]  /*0970*/  FMUL R3, R3, UR4 ;  /* 0x0000000403037c20 */ /* 0x000fe20008400000 */
[----:B------:R-:W-:Y:S01]  /*0980*/  IMAD.MOV.U32 R4, RZ, RZ, R16 ;  /* 0x000000ffff047224 */ /* 0x000fe200078e0010 */
[----:B------:R-:W-:Y:S01]  /*0990*/  ULDC UR4, c[0x0][0x154] ;  /* 0x0000550000047ab9 */ /* 0x000fe20000000800 */
[-C--:B------:R-:W-:Y:S02]  /*09a0*/  IMAD R6, R11, R14.reuse, RZ ;  /* 0x0000000e0b067224 */ /* 0x080fe400078e02ff */
[C---:B------:R-:W-:Y:S01]  /*09b0*/  IMAD.WIDE.U32 R4, R9.reuse, R14, R4 ;  /* 0x0000000e09047225 */ /* 0x040fe200078e0004 */
[----:B------:R-:W2:Y:S01]  /*09c0*/  LDC R10, c[0x0][0x608] ;  /* 0x00018200ff0a7b82 */ /* 0x000ea20000000800 */
[----:B------:R-:W3:Y:S02]  /*09d0*/  F2I.U32.TRUNC.NTZ R3, R3 ;  /* 0x0000000300037305 */ /* 0x000ee4000020f000 */
[----:B------:R-:W-:-:S04]  /*09e0*/  IMAD R9, R9, R15, R6 ;  /* 0x0000000f09097224 */ /* 0x000fc800078e0206 */
[----:B------:R-:W-:Y:S01]  /*09f0*/  IMAD.IADD R5, R5, 0x1, R9 ;  /* 0x0000000105057824 */ /* 0x000fe200078e0209 */
[----:B------:R-:W4:Y:S01]  /*0a00*/  LDC R7, c[0x0][0x144] ;  /* 0x00005100ff077b82 */ /* 0x000f220000000800 */
[----:B------:R-:W-:-:S03]  /*0a10*/  IMAD.MOV.U32 R9, RZ, RZ, 0x1 ;  /* 0x00000001ff097424 */ /* 0x000fc600078e00ff */
[----:B0-----:R-:W-:Y:S02]  /*0a20*/  SHF.R.U64 R12, R4, R8, R5 ;  /* 0x00000008040c7219 */ /* 0x001fe40000001205 */
[----:B------:R-:W-:Y:S02]  /*0a30*/  I2FP.F32.U32 R4, R0 ;  /* 0x0000000000047245 */ /* 0x000fe40000201000 */
[----:B------:R-:W0:Y:S01]  /*0a40*/  LDC R14, c[0x0][0x658] ;  /* 0x00019600ff0e7b82 */ /* 0x000e220000000800 */
[----:B-1----:R-:W-:Y:S01]  /*0a50*/  ISETP.NE.U32.AND P0, PT, R18, RZ, PT ;  /* 0x000000ff1200720c */ /* 0x002fe20003f05070 */
[----:B---3--:R-:W-:Y:S02]  /*0a60*/  IMAD.MOV R6, RZ, RZ, -R3 ;  /* 0x000000ffff067224 */ /* 0x008fe400078e0a03 */
[----:B------:R-:W-:Y:S01]  /*0a70*/  FMUL R4, R4, UR4 ;  /* 0x0000000404047c20 */ /* 0x000fe20008400000 */
[----:B------:R-:W-:Y:S01]  /*0a80*/  SHF.R.U32.HI R3, RZ, R8, R5 ;  /* 0x00000008ff037219 */ /* 0x000fe20000011605 */
[----:B------:R-:W-:Y:S01]  /*0a90*/  IMAD.MOV.U32 R5, RZ, RZ, -0x1 ;  /* 0xffffffffff057424 */ /* 0x000fe200078e00ff */
[----:B------:R-:W-:Y:S01]  /*0aa0*/  ISETP.NE.AND.EX P0, PT, R19, RZ, PT, P0 ;  /* 0x000000ff1300720c */ /* 0x000fe20003f05300 */
[----:B------:R1:W3:Y:S01]  /*0ab0*/  F2I.U32.TRUNC.NTZ R11, R4 ;  /* 0x00000004000b7305 */ /* 0x0002e2000020f000 */
[----:B------:R-:W1:Y:S01]  /*0ac0*/  LDC R13, c[0x0][0x148] ;  /* 0x00005200ff0d7b82 */ /* 0x000e620000000800 */
[----:B--2---:R-:W-:-:S02]  /*0ad0*/  SHF.R.U64 R23, R12, R10, R3 ;  /* 0x0000000a0c177219 */ /* 0x004fc40000001203 */
[----:B------:R-:W-:-:S05]  /*0ae0*/  SHF.R.U32.HI R3, RZ, R10, R3 ;  /* 0x0000000aff037219 */ /* 0x000fca0000011603 */
[----:B------:R-:W2:Y:S01]  /*0af0*/  LDC R17, c[0x0][0x600] ;  /* 0x00018000ff117b82 */ /* 0x000ea20000000800 */
[----:B----4-:R-:W-:-:S07]  /*0b00*/  IMAD R8, R7, R6, R2 ;  /* 0x0000000607087224 */ /* 0x010fce00078e0202 */
[----:B------:R-:W4:Y:S01]  /*0b10*/  LDC R16, c[0x0][0x648] ;  /* 0x00019200ff107b82 */ /* 0x000f220000000800 */
[-C--:B0-----:R-:W-:Y:S02]  /*0b20*/  SHF.L.U32 R2, R5, R14.reuse, RZ ;  /* 0x0000000e05027219 */ /* 0x081fe400000006ff */
[--C-:B------:R-:W-:Y:S02]  /*0b30*/  SHF.R.U64 R22, R23, R14, R3.reuse ;  /* 0x0000000e17167219 */ /* 0x100fe40000001203 */
[----:B------:R-:W-:Y:S02]  /*0b40*/  LOP3.LUT R10, RZ, R2, RZ, 0x33, !PT ;  /* 0x00000002ff0a7212 */ /* 0x000fe400078e33ff */
[-C--:B------:R-:W-:Y:S01]  /*0b50*/  SHF.R.U32.HI R3, RZ, R14.reuse, R3 ;  /* 0x0000000eff037219 */ /* 0x080fe20000011603 */
[----:B------:R-:W0:Y:S01]  /*0b60*/  LDC R21, c[0x0][0x638] ;  /* 0x00018e00ff157b82 */ /* 0x000e220000000800 */
[----:B------:R-:W-:Y:S01]  /*0b70*/  SHF.L.U32 R9, R9, R14, RZ ;  /* 0x0000000e09097219 */ /* 0x000fe200000006ff */
[----:B------:R-:W-:-:S06]  /*0b80*/  IMAD.MOV.U32 R2, RZ, RZ, R22 ;  /* 0x000000ffff027224 */ /* 0x000fcc00078e0016 */
[----:B------:R-:W0:Y:S01]  /*0b90*/  LDC R20, c[0x0][0x610] ;  /* 0x00018400ff147b82 */ /* 0x000e220000000800 */
[----:B-1-3--:R-:W-:Y:S05]  /*0ba0*/  @!P0 BRA `(.L_x_7) ;  /* 0x0000000000288947 */ /* 0x00afea0003800000 */
[----:B------:R-:W1:Y:S02]  /*0bb0*/  LDC R7, c[0x0][0x64c] ;  /* 0x00019300ff077b82 */ /* 0x000e640000000800 */
[----:B-1----:R-:W-:-:S05]  /*0bc0*/  IADD3 R7, P0, R22, R7, RZ ;  /* 0x0000000716077210 */ /* 0x002fca0007f1e0ff */
        /* <DEDUP_REMOVED lines=8> */
.L_x_7:
[----:B----4-:R-:W-:Y:S01]  /*0c50*/  SHF.R.U64 R2, R2, R16, R3 ;  /* 0x0000001002027219 */ /* 0x010fe20000001203 */
[----:B--2---:R-:W-:Y:S01]  /*0c60*/  VIADD R3, R17, 0xffffffff ;  /* 0xffffffff11037836 */ /* 0x004fe20000000000 */
[----:B------:R-:W-:Y:S01]  /*0c70*/  LOP3.LUT R10, R23, R10, RZ, 0xc0, !PT ;  /* 0x0000000a170a7212 */ /* 0x000fe200078ec0ff */
[----:B------:R-:W-:Y:S01]  /*0c80*/  IMAD.MOV R11, RZ, RZ, -R11 ;  /* 0x000000ffff0b7224 */ /* 0x000fe200078e0a0b */
[----:B------:R-:W-:Y:S01]  /*0c90*/  R2UR UR22, R24 ;  /* 0x00000000181672ca */ /* 0x000fe200000e0000 */
[----:B------:R-:W-:Y:S01]  /*0ca0*/  IMAD.MOV R4, RZ, RZ, -R2 ;  /* 0x000000ffff047224 */ /* 0x000fe200078e0a02 */
[----:B------:R-:W-:Y:S01]  /*0cb0*/  LOP3.LUT R3, R12, R3, RZ, 0xc0, !PT ;  /* 0x000000030c037212 */ /* 0x000fe200078ec0ff */
[----:B------:R-:W-:Y:S02]  /*0cc0*/  @P2 IMAD R8, R13, R11, R0 ;  /* 0x0000000b0d082224 */ /* 0x000fe400078e0200 */
[----:B------:R-:W-:Y:S02]  /*0cd0*/  IMAD R9, R9, R2, R10 ;  /* 0x0000000209097224 */ /* 0x000fe400078e020a */
[----:B0-----:R-:W-:-:S02]  /*0ce0*/  IMAD R0, R4, R21, R22 ;  /* 0x0000001504007224 */ /* 0x001fc400078e0216 */
[----:B------:R-:W-:Y:S02]  /*0cf0*/  IMAD R8, R9, R20, R8 ;  /* 0x0000001409087224 */ /* 0x000fe400078e0208 */
[----:B------:R-:W-:Y:S02]  /*0d00*/  IMAD R3, R0, R17, R3 ;  /* 0x0000001100037224 */ /* 0x000fe400078e0203 */
[----:B------:R-:W-:-:S03]  /*0d10*/  IMAD.MOV.U32 R4, RZ, RZ, 0x1 ;  /* 0x00000001ff047424 */ /* 0x000fc600078e00ff */
[----:B------:R-:W-:Y:S02]  /*0d20*/  SEL R2, R3, R8, !P2 ;  /* 0x0000000803027207 */ /* 0x000fe40005000000 */
[----:B------:R-:W-:-:S03]  /*0d30*/  SEL R0, R8, R3, !P2 ;  /* 0x0000000308007207 */ /* 0x000fc60005000000 */
[----:B------:R0:W-:Y:S04]  /*0d40*/  STL [R1+0x80], R2 ;  /* 0x0000800201007387 */ /* 0x0001e80000100800 */
[----:B------:R0:W-:Y:S02]  /*0d50*/  STL [R1+0x84], R0 ;  /* 0x0000840001007387 */ /* 0x0001e40000100800 */
.L_x_5:
[----:B------:R-:W-:-:S08]  /*0d60*/  NOP ;  /* 0x0000000000007918 */ /* 0x000fd00000000000 */
[----:B------:R-:W1:Y:S02]  /*0d70*/  USETMAXREG.TRY_ALLOC.CTAPOOL UP0, 0xe8 ;  /* 0x000000e8000079c8 */ /* 0x000e640008000600 */
[----:B-1----:R-:W-:-:S13]  /*0d80*/  PLOP3.LUT P0, PT, PT, PT, UP0, 0x80, 0x0 ;  /* 0x000000000000781c */ /* 0x002fda0003f0f008 */
[----:B------:R-:W-:Y:S05]  /*0d90*/  @!P0 BRA `(.L_x_5) ;  /* 0xfffffffc00f08947 */ /* 0x000fea000383ffff */
[----:B------:R-:W-:Y:S01]  /*0da0*/  ULDC.64 UR4, c[0x0][0x598] ;  /* 0x0001660000047ab9 */ /* 0x000fe20000000a00 */
[----:B------:R-:W-:Y:S01]  /*0db0*/  ULDC.64 UR16, c[0x0][0x208] ;  /* 0x0000820000107ab9 */ /* 0x000fe20000000a00 */
[----:B------:R-:W-:-:S04]  /*0dc0*/  ISETP.NE.U32.AND P0, PT, RZ, UR4, PT ;  /* 0x00000004ff007c0c */ /* 0x000fc8000bf05070 */
[----:B------:R-:W-:-:S13]  /*0dd0*/  ISETP.NE.AND.EX P0, PT, RZ, UR5, PT, P0 ;  /* 0x00000005ff007c0c */ /* 0x000fda000bf05300 */
[----:B------:R-:W-:Y:S05]  /*0de0*/  @!P0 BRA `(.L_x_8) ;  /* 0x0000000000208947 */ /* 0x000fea0003800000 */
[----:B0-----:R-:W0:Y:S02]  /*0df0*/  LDC.64 R2, c[0x0][0x598] ;  /* 0x00016600ff027b82 */ /* 0x001e240000000a00 */
[----:B0-----:R-:W2:Y:S02]  /*0e00*/  LDG.E.64 R2, desc[UR16][R2.64] ;  /* 0x0000001002027981 */ /* 0x001ea4000c1e1b00 */
[----:B--2---:R-:W-:-:S04]  /*0e10*/  ISETP.NE.U32.AND P0, PT, R2, RZ, PT ;  /* 0x000000ff0200720c */ /* 0x004fc80003f05070 */
[----:B------:R-:W-:-:S13]  /*0e20*/  ISETP.NE.AND.EX P0, PT, R3, RZ, PT, P0 ;  /* 0x000000ff0300720c */ /* 0x000fda0003f05300 */
[----:B------:R-:W-:Y:S05]  /*0e30*/  @!P0 BRA `(.L_x_8) ;  /* 0x00000000000c8947 */ /* 0x000fea0003800000 */
[----:B------:R-:W2:Y:S02]  /*0e40*/  LD.E R2, desc[UR16][R2.64] ;  /* 0x0000001002027980 */ /* 0x000ea4000c101900 */
[----:B--2---:R-:W-:Y:S01]  /*0e50*/  R2UR UR20, R2 ;  /* 0x00000000021472ca */ /* 0x004fe200000e0000 */
[----:B------:R-:W-:-:S14]  /*0e60*/  BRA `(.L_x_9) ;  /* 0x0000000000247947 */ /* 0x000fdc0003800000 */
.L_x_8:
[----:B------:R-:W-:Y:S02]  /*0e70*/  ULDC.64 UR4, c[0x0][0x588] ;  /* 0x0001620000047ab9 */ /* 0x000fe40000000a00 */
[----:B------:R-:W-:-:S04]  /*0e80*/  ISETP.NE.U32.AND P0, PT, RZ, UR4, PT ;  /* 0x00000004ff007c0c */ /* 0x000fc8000bf05070 */
[----:B------:R-:W-:-:S13]  /*0e90*/  ISETP.NE.AND.EX P0, PT, RZ, UR5, PT, P0 ;  /* 0x00000005ff007c0c */ /* 0x000fda000bf05300 */
[----:B------:R-:W-:Y:S05]  /*0ea0*/  @!P0 BRA `(.L_x_10) ;  /* 0x0000000000108947 */ /* 0x000fea0003800000 */
[----:B0-----:R-:W0:Y:S02]  /*0eb0*/  LDC.64 R2, c[0x0][0x588] ;  /* 0x00016200ff027b82 */ /* 0x001e240000000a00 */
[----:B0-----:R-:W2:Y:S02]  /*0ec0*/  LDG.E R2, desc[UR16][R2.64] ;  /* 0x0000001002027981 */ /* 0x001ea4000c1e1900 */
[----:B--2---:R-:W-:Y:S01]  /*0ed0*/  R2UR UR20, R2 ;  /* 0x00000000021472ca */ /* 0x004fe200000e0000 */
[----:B------:R-:W-:-:S14]  /*0ee0*/  BRA `(.L_x_9) ;  /* 0x0000000000047947 */ /* 0x000fdc0003800000 */
.L_x_10:
[----:B------:R-:W-:-:S05]  /*0ef0*/  ULDC UR20, c[0x0][0x580] ;  /* 0x0001600000147ab9 */ /* 0x000fca0000000800 */
.L_x_9:
[----:B------:R-:W-:Y:S02]  /*0f00*/  ULDC.64 UR4, c[0x0][0x5a0] ;  /* 0x0001680000047ab9 */ /* 0x000fe40000000a00 */
        /* <DEDUP_REMOVED lines=11> */
.L_x_11:
        /* <DEDUP_REMOVED lines=8> */
.L_x_13:
[----:B------:R-:W-:-:S05]  /*1040*/  ULDC UR19, c[0x0][0x584] ;  /* 0x0001610000137ab9 */ /* 0x000fca0000000800 */
.L_x_12:
[----:B------:R-:W-:-:S13]  /*1050*/  LOP3.LUT P0, RZ, R4, 0xff, RZ, 0xc0, !PT ;  /* 0x000000ff04ff7812 */ /* 0x000fda000780c0ff */
[----:B------:R-:W-:Y:S05]  /*1060*/  @!P0 EXIT ;  /* 0x000000000000894d */ /* 0x000fea0003800000 */
[----:B------:R-:W-:Y:S01]  /*1070*/  ULDC UR4, c[0x0][0x28c] ;  /* 0x0000a30000047ab9 */ /* 0x000fe20000000800 */
[----:B------:R-:W-:Y:S02]  /*1080*/  ULOP3.LUT UR21, UR13, 0x1, URZ, 0xfc, !UPT ;  /* 0x000000010d157892 */ /* 0x000fe4000f8efc3f */
[----:B------:R-:W-:-:S04]  /*1090*/  UIADD3 UR4, UR4, 0x3f, URZ ;  /* 0x0000003f04047890 */ /* 0x000fc8000fffe03f */
[----:B------:R-:W-:-:S04]  /*10a0*/  USHF.R.S32.HI UR5, URZ, 0x1f, UR4 ;  /* 0x0000001f3f057899 */ /* 0x000fc80008011404 */
[----:B------:R-:W-:-:S03]  /*10b0*/  ULEA.HI UR5, UR5, UR4, URZ, 0x6 ;  /* 0x0000000405057291 */ /* 0x000fc6000f8f303f */
[----:B------:R-:W-:Y:S01]  /*10c0*/  UMOV UR4, URZ ;  /* 0x0000003f00047c82 */ /* 0x000fe20008000000 */
[----:B------:R-:W-:-:S03]  /*10d0*/  USHF.R.S32.HI UR12, URZ, 0x6, UR5 ;  /* 0x000000063f0c7899 */ /* 0x000fc60008011405 */
[----:B------:R-:W-:-:S09]  /*10e0*/  UMOV UR5, URZ ;  /* 0x0000003f00057c82 */ /* 0x000fd20008000000 */
.L_x_294:
[----:B0-----:R-:W0:Y:S01]  /*10f0*/  S2R R0, SR_TID.X ;  /* 0x0000000000007919 */ /* 0x001e220000002100 */
[----:B-1----:R-:W1:Y:S01]  /*1100*/  S2UR UR11, SR_CgaCtaId ;  /* 0x00000000000b79c3 */ /* 0x002e620000008800 */
[----:B------:R-:W-:Y:S01]  /*1110*/  UMOV UR14, 0x400 ;  /* 0x00000400000e7882 */ /* 0x000fe20000000000 */
[----:B------:R-:W-:Y:S01]  /*1120*/  UMOV UR6, URZ ;  /* 0x0000003f00067c82 */ /* 0x000fe20008000000 */
[----:B------:R-:W-:Y:S01]  /*1130*/  STL [R1+0x74], RZ ;  /* 0x000074ff01007387 */ /* 0x000fe20000100800 */
[----:B------:R-:W-:Y:S01]  /*1140*/  UMOV UR7, URZ ;  /* 0x0000003f00077c82 */ /* 0x000fe20008000000 */
[----:B------:R-:W-:Y:S01]  /*1150*/  UMOV UR8, URZ ;  /* 0x0000003f00087c82 */ /* 0x000fe20008000000 */
[----:B------:R-:W-:Y:S01]  /*1160*/  UMOV UR18, UR5 ;  /* 0x0000000500127c82 */ /* 0x000fe20008000000 */
[----:B------:R-:W-:Y:S01]  /*1170*/  STL [R1+0x70], RZ ;  /* 0x000070ff01007387 */ /* 0x000fe20000100800 */
[----:B--2---:R-:W2:Y:S01]  /*1180*/  LDC R2, c[0x0][0x28c] ;  /* 0x0000a300ff027b82 */ /* 0x004ea20000000800 */
[----:B------:R-:W-:-:S02]  /*1190*/  CS2R R4, SRZ ;  /* 0x0000000000047805 */ /* 0x000fc4000001ff00 */
[----:B------:R-:W-:Y:S01]  /*11a0*/  CS2R R6, SRZ ;  /* 0x0000000000067805 */ /* 0x000fe2000001ff00 */
[----:B------:R-:W-:Y:S01]  /*11b0*/  STL [R1+0x6c], RZ ;  /* 0x00006cff01007387 */ /* 0x000fe20000100800 */
[----:B------:R-:W-:Y:S02]  /*11c0*/  CS2R R8, SRZ ;  /* 0x0000000000087805 */ /* 0x000fe4000001ff00 */
[----:B------:R-:W-:Y:S02]  /*11d0*/  CS2R R10, SRZ ;  /* 0x00000000000a7805 */ /* 0x000fe4000001ff00 */
[----:B------:R-:W-:Y:S01]  /*11e0*/  CS2R R12, SRZ ;  /* 0x00000000000c7805 */ /* 0x000fe2000001ff00 */
[----:B------:R-:W-:Y:S01]  /*11f0*/  STL [R1+0x68], RZ ;  /* 0x000068ff01007387 */ /* 0x000fe20000100800 */
[----:B------:R-:W-:Y:S02]  /*1200*/  CS2R R14, SRZ ;  /* 0x00000000000e7805 */ /* 0x000fe4000001ff00 */
[----:B------:R-:W-:-:S02]  /*1210*/  CS2R R16, SRZ ;  /* 0x0000000000107805 */ /* 0x000fc4000001ff00 */
[----:B------:R-:W-:Y:S01]  /*1220*/  CS2R R18, SRZ ;  /* 0x0000000000127805 */ /* 0x000fe2000001ff00 */
[----:B------:R-:W-:Y:S01]  /*1230*/  STL [R1+0x64], RZ ;  /* 0x000064ff01007387 */ /* 0x000fe20000100800 */
[----:B------:R-:W-:Y:S02]  /*1240*/  CS2R R20, SRZ ;  /* 0x0000000000147805 */ /* 0x000fe4000001ff00 */
[----:B------:R-:W-:Y:S02]  /*1250*/  CS2R R22, SRZ ;  /* 0x0000000000167805 */ /* 0x000fe4000001ff00 */
[----:B------:R-:W-:Y:S01]  /*1260*/  CS2R R152, SRZ ;  /* 0x0000000000987805 */ /* 0x000fe2000001ff00 */
[----:B------:R-:W-:Y:S01]  /*1270*/  STL [R1+0x60], RZ ;  /* 0x000060ff01007387 */ /* 0x000fe20000100800 */
[----:B-1----:R-:W-:Y:S01]  /*1280*/  ULEA UR14, UR11, UR14, 0x18 ;  /* 0x0000000e0b0e7291 */ /* 0x002fe2000f8ec03f */
[----:B------:R-:W-:Y:S02]  /*1290*/  CS2R R154, SRZ ;  /* 0x00000000009a7805 */ /* 0x000fe4000001ff00 */
[----:B------:R-:W-:Y:S01]  /*12a0*/  CS2R R156, SRZ ;  /* 0x00000000009c7805 */ /* 0x000fe2000001ff00 */
[----:B------:R-:W-:Y:S01]  /*12b0*/  STL [R1+0x5c], RZ ;  /* 0x00005cff01007387 */ /* 0x000fe20000100800 */
[----:B------:R-:W-:-:S02]  /*12c0*/  CS2R R158, SRZ ;  /* 0x00000000009e7805 */ /* 0x000fc4000001ff00 */
[----:B------:R-:W-:Y:S02]  /*12d0*/  CS2R R160, SRZ ;  /* 0x0000000000a07805 */ /* 0x000fe4000001ff00 */
[----:B------:R-:W-:Y:S02]  /*12e0*/  CS2R R162, SRZ ;  /* 0x0000000000a27805 */ /* 0x000fe4000001ff00 */
[----:B0-----:R-:W-:Y:S01]  /*12f0*/  LOP3.LUT R0, R0, 0x80, RZ, 0xc0, !PT ;  /* 0x0000008000007812 */ /* 0x001fe200078ec0ff */
[----:B------:R-:W-:Y:S01]  /*1300*/  STL [R1+0x58], RZ ;  /* 0x000058ff01007387 */ /* 0x000fe20000100800 */
[----:B--2---:R-:W-:Y:S02]  /*1310*/  ISETP.GE.AND P0, PT, R2, 0x1, PT ;  /* 0x000000010200780c */ /* 0x004fe40003f06270 */
[----:B------:R-:W-:Y:S02]  /*1320*/  CS2R R2, SRZ ;  /* 0x0000000000027805 */ /* 0x000fe4000001ff00 */
[----:B------:R-:W-:Y:S01]  /*1330*/  SHF.R.U32.HI R0, RZ, 0x7, R0 ;  /* 0x00000007ff007819 */ /* 0x000fe20000011600 */
[----:B------:R-:W-:Y:S01]  /*1340*/  STL [R1+0x54], RZ ;  /* 0x000054ff01007387 */ /* 0x000fe20000100800 */
[----:B------:R-:W-:-:S02]  /*1350*/  CS2R R164, SRZ ;  /* 0x0000000000a47805 */ /* 0x000fc4000001ff00 */
[----:B------:R-:W-:Y:S02]  /*1360*/  CS2R R166, SRZ ;  /* 0x0000000000a67805 */ /* 0x000fe4000001ff00 */
[----:B------:R-:W-:Y:S01]  /*1370*/  CS2R R168, SRZ ;  /* 0x0000000000a87805 */ /* 0x000fe2000001ff00 */
[----:B------:R-:W-:Y:S01]  /*1380*/  STL [R1+0x50], RZ ;  /* 0x000050ff01007387 */ /* 0x000fe20000100800 */
[----:B------:R-:W-:Y:S02]  /*1390*/  CS2R R170, SRZ ;  /* 0x0000000000aa7805 */ /* 0x000fe4000001ff00 */
[----:B------:R-:W-:Y:S02]  /*13a0*/  CS2R R172, SRZ ;  /* 0x0000000000ac7805 */ /* 0x000fe4000001ff00 */
[----:B------:R-:W-:Y:S01]  /*13b0*/  CS2R R174, SRZ ;  /* 0x0000000000ae7805 */ /* 0x000fe2000001ff00 */
[----:B------:R-:W0:Y:S01]  /*13c0*/  SHFL.IDX PT, R0, R0, RZ, 0x1f ;  /* 0x00001fff00007589 */ /* 0x000e2200000e0000 */
[----:B------:R-:W-:-:S02]  /*13d0*/  CS2R R176, SRZ ;  /* 0x0000000000b07805 */ /* 0x000fc4000001ff00 */
[----:B------:R-:W-:Y:S02]  /*13e0*/  CS2R R178, SRZ ;  /* 0x0000000000b27805 */ /* 0x000fe4000001ff00 */
[----:B------:R-:W-:Y:S01]  /*13f0*/  CS2R R180, SRZ ;  /* 0x0000000000b47805 */ /* 0x000fe2000001ff00 */
[----:B------:R1:W-:Y:S01]  /*1400*/  STL [R1+0x4c], RZ ;  /* 0x00004cff01007387 */ /* 0x0003e20000100800 */
[----:B------:R-:W-:Y:S02]  /*1410*/  CS2R R182, SRZ ;  /* 0x0000000000b67805 */ /* 0x000fe4000001ff00 */
[----:B------:R-:W-:Y:S02]  /*1420*/  CS2R R184, SRZ ;  /* 0x0000000000b87805 */ /* 0x000fe4000001ff00 */
[----:B------:R-:W-:Y:S01]  /*1430*/  CS2R R186, SRZ ;  /* 0x0000000000ba7805 */ /* 0x000fe2000001ff00 */
[----:B------:R1:W-:Y:S01]  /*1440*/  STL [R1+0x48], RZ ;  /* 0x000048ff01007387 */ /* 0x0003e20000100800 */
        /* <DEDUP_REMOVED lines=14> */
[----:B------:R-:W-:Y:S02]  /*1530*/  CS2R R210, SRZ ;  /* 0x0000000000d27805 */ /* 0x000fe4000001ff00 */
[----:B0-----:R-:W-:Y:S01]  /*1540*/  R2UR UR9, R0 ;  /* 0x00000000000972ca */ /* 0x001fe200000e0000 */
[----:B------:R1:W-:Y:S01]  /*1550*/  STL [R1+0x38], RZ ;  /* 0x000038ff01007387 */ /* 0x0003e20000100800 */
[----:B------:R-:W-:Y:S01]  /*1560*/  IMAD.MOV.U32 R0, RZ, RZ, RZ ;  /* 0x000000ffff007224 */ /* 0x000fe200078e00ff */
[----:B------:R-:W-:-:S02]  /*1570*/  CS2R R212, SRZ ;  /* 0x0000000000d47805 */ /* 0x000fc4000001ff00 */
[----:B------:R-:W-:Y:S01]  /*1580*/  CS2R R214, SRZ ;  /* 0x0000000000d67805 */ /* 0x000fe2000001ff00 */
[----:B------:R1:W-:Y:S01]  /*1590*/  STL [R1+0x34], RZ ;  /* 0x000034ff01007387 */ /* 0x0003e20000100800 */
[----:B------:R-:W-:Y:S02]  /*15a0*/  CS2R R216, SRZ ;  /* 0x0000000000d87805 */ /* 0x000fe4000001ff00 */
[----:B------:R-:W-:Y:S02]  /*15b0*/  CS2R R218, SRZ ;  /* 0x0000000000da7805 */ /* 0x000fe4000001ff00 */
[----:B------:R-:W-:Y:S01]  /*15c0*/  CS2R R220, SRZ ;  /* 0x0000000000dc7805 */ /* 0x000fe2000001ff00 */
[----:B------:R1:W-:Y:S01]  /*15d0*/  STL [R1+0x30], RZ ;  /* 0x000030ff01007387 */ /* 0x0003e20000100800 */
[----:B------:R-:W-:Y:S02]  /*15e0*/  CS2R R222, SRZ ;  /* 0x0000000000de7805 */ /* 0x000fe4000001ff00 */
[----:B------:R-:W-:Y:S01]  /*15f0*/  CS2R R224, SRZ ;  /* 0x0000000000e07805 */ /* 0x000fe2000001ff00 */
[----:B------:R-:W-:Y:S01]  /*1600*/  IMAD.MOV.U32 R226, RZ, RZ, RZ ;  /* 0x000000ffffe27224 */ /* 0x000fe200078e00ff */
[----:B------:R1:W-:Y:S01]  /*1610*/  STL [R1+0x2c], RZ ;  /* 0x00002cff01007387 */ /* 0x0003e20000100800 */
[----:B------:R-:W-:Y:S01]  /*1620*/  ULEA.HI UR10, UR9, UR9, URZ, 0x1 ;  /* 0x00000009090a7291 */ /* 0x000fe2000f8f083f */
[----:B------:R-:W-:Y:S01]  /*1630*/  IMAD.U32 R227, RZ, RZ, UR4 ;  /* 0x00000004ffe37e24 */ /* 0x000fe2000f8e00ff */
[----:B------:R-:W-:Y:S01]  /*1640*/  CS2R R24, SRZ ;  /* 0x0000000000187805 */ /* 0x000fe2000001ff00 */
[----:B------:R1:W-:Y:S01]  /*1650*/  STL [R1+0x28], RZ ;  /* 0x000028ff01007387 */ /* 0x0003e20000100800 */
[----:B------:R-:W-:Y:S01]  /*1660*/  ULOP3.LUT UR10, UR10, 0xffffe, URZ, 0xc0, !UPT ;  /* 0x000ffffe0a0a7892 */ /* 0x000fe2000f8ec03f */
[----:B------:R-:W-:-:S02]  /*1670*/  CS2R R26, SRZ ;  /* 0x00000000001a7805 */ /* 0x000fc4000001ff00 */
[----:B------:R-:W-:Y:S01]  /*1680*/  CS2R R28, SRZ ;  /* 0x00000000001c7805 */ /* 0x000fe2000001ff00 */
[----:B------:R1:W-:Y:S01]  /*1690*/  STL [R1+0x24], RZ ;  /* 0x000024ff01007387 */ /* 0x0003e20000100800 */
[----:B------:R-:W-:Y:S01]  /*16a0*/  UIADD3 UR10, UR9, -UR10, URZ ;  /* 0x8000000a090a7290 */ /* 0x000fe2000fffe03f */
[----:B---34-:R-:W-:Y:S02]  /*16b0*/  CS2R R30, SRZ ;  /* 0x00000000001e7805 */ /* 0x018fe4000001ff00 */
[----:B------:R-:W-:Y:S01]  /*16c0*/  CS2R R32, SRZ ;  /* 0x0000000000207805 */ /* 0x000fe2000001ff00 */
[----:B------:R1:W-:Y:S01]  /*16d0*/  STL [R1+0x20], RZ ;  /* 0x000020ff01007387 */ /* 0x0003e20000100800 */
[----:B------:R-:W-:Y:S01]  /*16e0*/  ULEA UR10, UR10, UR14, 0xc ;  /* 0x0000000e0a0a7291 */ /* 0x000fe2000f8e603f */
[----:B------:R-:W-:Y:S02]  /*16f0*/  CS2R R34, SRZ ;  /* 0x0000000000227805 */ /* 0x000fe4000001ff00 */
[----:B------:R-:W-:Y:S01]  /*1700*/  CS2R R36, SRZ ;  /* 0x0000000000247805 */ /* 0x000fe2000001ff00 */
[----:B------:R1:W-:Y:S01]  /*1710*/  STL [R1+0x1c], RZ ;  /* 0x00001cff01007387 */ /* 0x0003e20000100800 */
[----:B------:R-:W-:Y:S01]  /*1720*/  UIADD3 UR10, UR10, 0x180, URZ ;  /* 0x000001800a0a7890 */ /* 0x000fe2000fffe03f */
[----:B------:R-:W-:-:S02]  /*1730*/  CS2R R38, SRZ ;  /* 0x0000000000267805 */ /* 0x000fc4000001ff00 */
[----:B------:R-:W-:Y:S01]  /*1740*/  CS2R R40, SRZ ;  /* 0x0000000000287805 */ /* 0x000fe2000001ff00 */
[----:B------:R1:W-:Y:S01]  /*1750*/  STL [R1+0x18], RZ ;  /* 0x000018ff01007387 */ /* 0x0003e20000100800 */
[----:B------:R-:W-:Y:S01]  /*1760*/  USHF.R.U32.HI UR10, URZ, 0x4, UR10 ;  /* 0x000000043f0a7899 */ /* 0x000fe2000801160a */
[----:B------:R-:W-:Y:S02]  /*1770*/  CS2R R42, SRZ ;  /* 0x00000000002a7805 */ /* 0x000fe4000001ff00 */
[----:B------:R-:W-:Y:S01]  /*1780*/  CS2R R44, SRZ ;  /* 0x00000000002c7805 */ /* 0x000fe2000001ff00 */
[----:B------:R1:W-:Y:S01]  /*1790*/  STL [R1+0x14], RZ ;  /* 0x000014ff01007387 */ /* 0x0003e20000100800 */
[----:B------:R-:W-:Y:S01]  /*17a0*/  ULOP3.LUT UR15, UR10, 0x3fff, URZ, 0xc0, !UPT ;  /* 0x00003fff0a0f7892 */ /* 0x000fe2000f8ec03f */
        /* <DEDUP_REMOVED lines=18> */
[----:B------:R1:W-:Y:S01]  /*18d0*/  STL [R1], RZ ;  /* 0x000000ff01007387 */ /* 0x0003e20000100800 */
[----:B------:R-:W-:-:S02]  /*18e0*/  CS2R R74, SRZ ;  /* 0x00000000004a7805 */ /* 0x000fc4000001ff00 */
[----:B------:R-:W-:Y:S02]  /*18f0*/  CS2R R76, SRZ ;  /* 0x00000000004c7805 */ /* 0x000fe4000001ff00 */
[----:B------:R-:W-:Y:S02]  /*1900*/  CS2R R78, SRZ ;  /* 0x00000000004e7805 */ /* 0x000fe4000001ff00 */
[----:B------:R-:W-:Y:S02]  /*1910*/  CS2R R80, SRZ ;  /* 0x0000000000507805 */ /* 0x000fe4000001ff00 */
[----:B------:R-:W-:Y:S02]  /*1920*/  CS2R R82, SRZ ;  /* 0x0000000000527805 */ /* 0x000fe4000001ff00 */
[----:B------:R-:W-:Y:S02]  /*1930*/  CS2R R84, SRZ ;  /* 0x0000000000547805 */ /* 0x000fe4000001ff00 */
        /* <DEDUP_REMOVED lines=32> */
[----:B------:R-:W-:Y:S01]  /*1b40*/  CS2R R150, SRZ ;  /* 0x0000000000967805 */ /* 0x000fe2000001ff00 */
[----:B-1----:R-:W-:Y:S06]  /*1b50*/  @!P0 BRA `(.L_x_14) ;  /* 0x0000001000688947 */ /* 0x002fec0003800000 */
[----:B------:R-:W-:-:S06]  /*1b60*/  UISETP.NE.AND UP0, UPT, UR21, 0x3, UPT ;  /* 0x000000031500788c */ /* 0x000fcc000bf05270 */
[----:B------:R-:W-:-:S13]  /*1b70*/  PLOP3.LUT P1, PT, PT, PT, UP0, 0x80, 0x0 ;  /* 0x000000000000781c */ /* 0x000fda0003f2f008 */
[----:B------:R-:W-:Y:S05]  /*1b80*/  @!P1 BRA `(.L_x_15) ;  /* 0x0000000000049947 */ /* 0x000fea0003800000 */
[----:B------:R-:W-:Y:S01]  /*1b90*/  BPT.TRAP 0x1 ;  /* 0x000000040000795c */ /* 0x000fe20000300000 */
.L_x_15:
[----:B------:R-:W-:Y:S01]  /*1ba0*/  ULEA UR6, UR5, UR14, 0x3 ;  /* 0x0000000e05067291 */ /* 0x000fe2000f8e183f */
[----:B------:R-:W-:-:S05]  /*1bb0*/  IMAD.U32 R0, RZ, RZ, UR4 ;  /* 0x00000004ff007e24 */ /* 0x000fca000f8e00ff */
[----:B------:R-:W-:-:S04]  /*1bc0*/  SHF.L.U32 R0, R0, 0x1f, RZ ;  /* 0x0000001f00007819 */ /* 0x000fc800000006ff */
[----:B------:R0:W1:Y:S01]  /*1bd0*/  SYNCS.PHASECHK.TRANS64.TRYWAIT P0, [UR6], R0 ;  /* 0x00000000ff0075a7 */ /* 0x0000620008000146 */
[----:B------:R-:W-:Y:S05]  /*1be0*/  @!P1 BRA `(.L_x_16) ;  /* 0x0000000000049947 */ /* 0x000fea0003800000 */
[----:B------:R-:W-:Y:S01]  /*1bf0*/  BPT.TRAP 0x1 ;  /* 0x000000040000795c */ /* 0x000fe20000300000 */
.L_x_16:
[----:B-1----:R-:W-:Y:S05]  /*1c00*/  @P0 BRA `(.L_x_17) ;  /* 0x0000000000080947 */ /* 0x002fea0003800000 */
[----:B------:R-:W1:Y:S02]  /*1c10*/  SYNCS.PHASECHK.TRANS64.TRYWAIT P0, [UR6], R0 ;  /* 0x00000000ff0075a7 */ /* 0x000e640008000146 */
[----:B-1----:R-:W-:Y:S05]  /*1c20*/  @!P0 BRA `(.L_x_18) ;  /* 0x000000e400b48947 */ /* 0x002fea0003800000 */
.L_x_17:
[----:B------:R-:W-:Y:S01]  /*1c30*/  UIADD3 UR6, UR14, 0x12180, URZ ;  /* 0x000121800e067890 */ /* 0x000fe2000fffe03f */
[----:B------:R-:W-:Y:S01]  /*1c40*/  WARPGROUP.ARRIVE ;  /* 0x00000000000079c5 */ /* 0x000fe20000000000 */
[----:B------:R-:W-:Y:S01]  /*1c50*/  ULOP3.LUT UR8, UR15, 0x10000, URZ, 0xfc, !UPT ;  /* 0x000100000f087892 */ /* 0x000fe2000f8efc3f */
[----:B------:R2:W-:Y:S01]  /*1c60*/  STL [R1+0x74], RZ ;  /* 0x000074ff01007387 */ /* 0x0005e20000100800 */
[----:B------:R-:W-:Y:S01]  /*1c70*/  USHF.R.U32.HI UR6, URZ, 0x4, UR6 ;  /* 0x000000043f067899 */ /* 0x000fe20008011606 */
[----:B01----:R-:W-:Y:S01]  /*1c80*/  IMAD.MOV.U32 R0, RZ, RZ, RZ ;  /* 0x000000ffff007224 */ /* 0x003fe200078e00ff */
[----:B------:R-:W-:Y:S01]  /*1c90*/  ULEA UR8, UR5, UR8, 0x9 ;  /* 0x0000000805087291 */ /* 0x000fe2000f8e483f */
[----:B------:R2:W-:Y:S01]  /*1ca0*/  STL [R1+0x70], RZ ;  /* 0x000070ff01007387 */ /* 0x0005e20000100800 */
[----:B------:R-:W-:Y:S01]  /*1cb0*/  ULOP3.LUT UR6, UR6, 0x3fff, URZ, 0xc0, !UPT ;  /* 0x00003fff06067892 */ /* 0x000fe2000f8ec03f */
[----:B------:R-:W-:Y:S01]  /*1cc0*/  CS2R R2, SRZ ;  /* 0x0000000000027805 */ /* 0x000fe2000001ff00 */
[----:B------:R-:W-:Y:S01]  /*1cd0*/  UMOV UR9, 0x80000020 ;  /* 0x8000002000097882 */ /* 0x000fe20000000000 */
[----:B------:R-:W-:Y:S01]  /*1ce0*/  UMOV UR11, 0x80000020 ;  /* 0x80000020000b7882 */ /* 0x000fe20000000000 */
[----:B------:R-:W-:Y:S01]  /*1cf0*/  ULOP3.LUT UR6, UR6, 0x10000, URZ, 0xfc, !UPT ;  /* 0x0001000006067892 */ /* 0x000fe2000f8efc3f */
[----:B------:R2:W-:Y:S01]  /*1d00*/  STL [R1+0x6c], RZ ;  /* 0x00006cff01007387 */ /* 0x0005e20000100800 */
[----:B------:R-:W-:Y:S01]  /*1d10*/  ULDC UR7, c[0x0][0x50c] ;  /* 0x0001430000077ab9 */ /* 0x000fe20000000800 */
[----:B------:R-:W-:Y:S01]  /*1d20*/  CS2R R4, SRZ ;  /* 0x0000000000047805 */ /* 0x000fe2000001ff00 */
[----:B------:R-:W-:Y:S01]  /*1d30*/  ULEA UR10, UR5, UR6, 0xa ;  /* 0x00000006050a7291 */ /* 0x000fe2000f8e503f */
[----:B------:R2:W-:Y:S01]  /*1d40*/  STL [R1+0x68], RZ ;  /* 0x000068ff01007387 */ /* 0x0005e20000100800 */
[----:B------:R-:W-:Y:S01]  /*1d50*/  UISETP.NE.AND UP0, UPT, UR7, 0x2, UPT ;  /* 0x000000020700788c */ /* 0x000fe2000bf05270 */
[----:B------:R-:W-:Y:S01]  /*1d60*/  CS2R R6, SRZ ;  /* 0x0000000000067805 */ /* 0x000fe2000001ff00 */
[----:B------:R-:W-:Y:S01]  /*1d70*/  UMOV UR6, 0x2 ;  /* 0x0000000200067882 */ /* 0x000fe20000000000 */
[----:B------:R2:W-:Y:S01]  /*1d80*/  STL [R1+0x64], RZ ;  /* 0x000064ff01007387 */ /* 0x0005e20000100800 */
[----:B------:R-:W-:Y:S01]  /*1d90*/  USEL UR7, URZ, 0x1, UP0 ;  /* 0x000000013f077887 */ /* 0x000fe20008000000 */
[----:B------:R-:W-:-:S02]  /*1da0*/  CS2R R8, SRZ ;  /* 0x0000000000087805 */ /* 0x000fc4000001ff00 */
[----:B------:R-:W-:Y:S01]  /*1db0*/  CS2R R10, SRZ ;  /* 0x00000000000a7805 */ /* 0x000fe2000001ff00 */
[----:B------:R-:W-:Y:S01]  /*1dc0*/  QGMMA.64x256x32.F32.E4M3.E4M3 R24, gdesc[UR8], RZ, !UPT ;  /* 0x03e00000081879f3 */ /* 0x000fe2000c7008ff */
[----:B------:R2:W-:Y:S01]  /*1dd0*/  STL [R1+0x60], RZ ;  /* 0x000060ff01007387 */ /* 0x0005e20000100800 */
[----:B------:R-:W-:Y:S01]  /*1de0*/  UIADD3 UR8, UR8, 0x2, URZ ;  /* 0x0000000208087890 */ /* 0x000fe2000fffe03f */
[----:B------:R-:W-:Y:S01]  /*1df0*/  ISETP.NE.AND P0, PT, RZ, UR7, PT ;  /* 0x00000007ff007c0c */ /* 0x000fe2000bf05270 */
[----:B------:R-:W-:Y:S01]  /*1e00*/  UIADD3 UR10, UR10, 0x2, URZ ;  /* 0x000000020a0a7890 */ /* 0x000fe2000fffe03f */
[----:B------:R2:W-:Y:S01]  /*1e10*/  STL [R1+0x5c], RZ ;  /* 0x00005cff01007387 */ /* 0x0005e20000100800 */
[----:B------:R-:W-:Y:S01]  /*1e20*/  UMOV UR9, 0x80000020 ;  /* 0x8000002000097882 */ /* 0x000fe20000000000 */
[----:B------:R-:W-:Y:S01]  /*1e30*/  UMOV UR11, 0x80000020 ;  /* 0x80000020000b7882 */ /* 0x000fe20000000000 */
        /* <DEDUP_REMOVED lines=58> */
[----:B------:R-:W-:-:S03]  /*21e0*/  IMAD.MOV.U32 R226, RZ, RZ, RZ ;  /* 0x000000ffffe27224 */ /* 0x000fc600078e00ff */
[----:B------:R2:W-:Y:S04]  /*21f0*/  STL [R1+0x1c], RZ ;  /* 0x00001cff01007387 */ /* 0x0005e80000100800 */
[----:B------:R2:W-:Y:S04]  /*2200*/  STL [R1+0x18], RZ ;  /* 0x000018ff01007387 */ /* 0x0005e80000100800 */
[----:B------:R2:W-:Y:S04]  /*2210*/  STL [R1+0x14], RZ ;  /* 0x000014ff01007387 */ /* 0x0005e80000100800 */
[----:B------:R2:W-:Y:S04]  /*2220*/  STL [R1+0x10], RZ ;  /* 0x000010ff01007387 */ /* 0x0005e80000100800 */
[----:B------:R2:W-:Y:S04]  /*2230*/  STL [R1+0xc], RZ ;  /* 0x00000cff01007387 */ /* 0x0005e80000100800 */
[----:B------:R2:W-:Y:S04]  /*2240*/  STL [R1+0x8], RZ ;  /* 0x000008ff01007387 */ /* 0x0005e80000100800 */
[----:B------:R2:W-:Y:S04]  /*2250*/  STL [R1+0x4], RZ ;  /* 0x000004ff01007387 */ /* 0x0005e80000100800 */
[----:B------:R2:W-:Y:S01]  /*2260*/  STL [R1], RZ ;  /* 0x000000ff01007387 */ /* 0x0005e20000100800 */
[----:B------:R-:W-:Y:S01]  /*2270*/  QGMMA.64x256x32.F32.E4M3.E4M3 R24, gdesc[UR8], R24, gsb0 ;  /* 0x03e00000081879f3 */ /* 0x000fe20008000818 */
[----:B------:R-:W-:Y:S05]  /*2280*/  @!P0 BRA `(.L_x_19) ;  /* 0x0000000800808947 */ /* 0x000fea0003800000 */
[----:B------:R-:W-:Y:S02]  /*2290*/  WARPGROUP.DEPBAR.LE gsb0, 0x0 ;  /* 0x00008000000079c5 */ /* 0x000fe40000010000 */
[----:B------:R-:W-:-:S01]  /*22a0*/  FADD R227, RZ, R122 ;  /* 0x0000007affe37221 */ /* 0x000fc20000000000 */
[----:B------:R-:W-:Y:S01]  /*22b0*/  FADD R226, RZ, R24 ;  /* 0x00000018ffe27221 */ /* 0x000fe20000000000 */
[----:B------:R-:W-:-:S01]  /*22c0*/  FADD R225, RZ, R25 ;  /* 0x00000019ffe17221 */ /* 0x000fc20000000000 */
[----:B------:R-:W-:Y:S01]  /*22d0*/  FADD R224, RZ, R26 ;  /* 0x0000001affe07221 */ /* 0x000fe20000000000 */
[----:B------:R-:W-:-:S01]  /*22e0*/  FADD R223, RZ, R27 ;  /* 0x0000001bffdf7221 */ /* 0x000fc20000000000 */
[----:B------:R0:W-:Y:S01]  /*22f0*/  STL [R1], R227 ;  /* 0x000000e301007387 */ /* 0x0001e20000100800 */
[----:B------:R-:W-:-:S01]  /*2300*/  FADD R222, RZ, R28 ;  /* 0x0000001cffde7221 */ /* 0x000fc20000000000 */
[----:B------:R-:W-:Y:S01]  /*2310*/  FADD R221, RZ, R29 ;  /* 0x0000001dffdd7221 */ /* 0x000fe20000000000 */
[----:B------:R-:W-:-:S01]  /*2320*/  FADD R220, RZ, R30 ;  /* 0x0000001effdc7221 */ /* 0x000fc20000000000 */
[----:B------:R-:W-:Y:S01]  /*2330*/  FADD R219, RZ, R31 ;  /* 0x0000001fffdb7221 */ /* 0x000fe20000000000 */
[----:B------:R-:W-:-:S01]  /*2340*/  FADD R218, RZ, R32 ;  /* 0x00000020ffda7221 */ /* 0x000fc20000000000 */
[----:B------:R-:W-:Y:S01]  /*2350*/  FADD R217, RZ, R33 ;  /* 0x00000021ffd97221 */ /* 0x000fe20000000000 */
[----:B------:R-:W-:-:S01]  /*2360*/  FADD R216, RZ, R34 ;  /* 0x00000022ffd87221 */ /* 0x000fc20000000000 */
[----:B------:R-:W-:Y:S01]  /*2370*/  FADD R215, RZ, R35 ;  /* 0x00000023ffd77221 */ /* 0x000fe20000000000 */
[----:B------:R-:W-:-:S01]  /*2380*/  FADD R214, RZ, R36 ;  /* 0x00000024ffd67221 */ /* 0x000fc20000000000 */
[----:B0-----:R-:W-:Y:S01]  /*2390*/  FADD R227, RZ, R123 ;  /* 0x0000007bffe37221 */ /* 0x001fe20000000000 */
[----:B------:R-:W-:-:S01]  /*23a0*/  FADD R213, RZ, R37 ;  /* 0x00000025ffd57221 */ /* 0x000fc20000000000 */
[----:B------:R-:W-:Y:S01]  /*23b0*/  FADD R212, RZ, R38 ;  /* 0x00000026ffd47221 */ /* 0x000fe20000000000 */
[----:B------:R-:W-:-:S01]  /*23c0*/  FADD R211, RZ, R39 ;  /* 0x00000027ffd37221 */ /* 0x000fc20000000000 */
[----:B------:R-:W-:Y:S01]  /*23d0*/  FADD R210, RZ, R40 ;  /* 0x00000028ffd27221 */ /* 0x000fe20000000000 */
[----:B------:R0:W-:Y:S01]  /*23e0*/  STL [R1+0x4], R227 ;  /* 0x000004e301007387 */ /* 0x0001e20000100800 */
        /* <DEDUP_REMOVED lines=93> */
[----:B------:R-:W-:Y:S01]  /*29c0*/  UMOV UR6, URZ ;  /* 0x0000003f00067c82 */ /* 0x000fe20008000000 */
[----:B0-----:R-:W-:-:S05]  /*29d0*/  FADD R227, RZ, R130 ;  /* 0x00000082ffe37221 */ /* 0x001fca0000000000 */
[----:B------:R0:W-:Y:S02]  /*29e0*/  STL [R1+0x20], R227 ;  /* 0x000020e301007387 */ /* 0x0001e40000100800 */
        /* <DEDUP_REMOVED lines=42> */
.L_x_19:
[----:B------:R-:W-:-:S04]  /*2c90*/  UIADD3 UR18, UR5, 0x1, URZ ;  /* 0x0000000105127890 */ /* 0x000fc8000fffe03f */
[----:B------:R-:W-:-:S04]  /*2ca0*/  UISETP.NE.AND UP0, UPT, UR18, 0x9, UPT ;  /* 0x000000091200788c */ /* 0x000fc8000bf05270 */
[----:B------:R-:W-:Y:S02]  /*2cb0*/  USEL UR8, URZ, 0x1, UP0 ;  /* 0x000000013f087887 */ /* 0x000fe40008000000 */
[----:B------:R-:W-:Y:S02]  /*2cc0*/  USEL UR18, UR18, URZ, UP0 ;  /* 0x0000003f12127287 */ /* 0x000fe40008000000 */
[----:B------:R-:W-:-:S06]  /*2cd0*/  ULOP3.LUT UR8, UR4, UR8, URZ, 0x3c, !UPT ;  /* 0x0000000804087292 */ /* 0x000fcc000f8e3c3f */
[----:B0-----:R-:W-:Y:S01]  /*2ce0*/  IMAD.U32 R227, RZ, RZ, UR8 ;  /* 0x00000008ffe37e24 */ /* 0x001fe2000f8e00ff */
[----:B------:R-:W-:-:S06]  /*2cf0*/  UMOV UR8, 0x1 ;  /* 0x0000000100087882 */ /* 0x000fcc0000000000 */
.L_x_14:
[----:B------:R-:W-:-:S04]  /*2d00*/  UISETP.LT.AND UP0, UPT, UR12, 0x1, UPT ;  /* 0x000000010c00788c */ /* 0x000fc8000bf01270 */
[----:B------:R-:W-:-:S04]  /*2d10*/  USEL UR9, UR12, 0x1, UP0 ;  /* 0x000000010c097887 */ /* 0x000fc80008000000 */
[----:B------:R-:W-:-:S04]  /*2d20*/  UIADD3 UR9, UR12, -UR9, URZ ;  /* 0x800000090c097290 */ /* 0x000fc8000fffe03f */
[----:B------:R-:W-:-:S06]  /*2d30*/  UISETP.GE.AND UP0, UPT, UR9, 0x1, UPT ;  /* 0x000000010900788c */ /* 0x000fcc000bf06270 */
[----:B------:R-:W-:-:S13]  /*2d40*/  PLOP3.LUT P0, PT, PT, PT, UP0, 0x80, 0x0 ;  /* 0x000000000000781c */ /* 0x000fda0003f0f008 */
[----:B------:R-:W-:Y:S05]  /*2d50*/  @!P0 BRA `(.L_x_20) ;  /* 0x0000001000848947 */ /* 0x000fea0003800000 */
[----:B------:R-:W-:Y:S01]  /*2d60*/  IMAD.U32 R228, RZ, RZ, UR9 ;  /* 0x00000009ffe47e24 */ /* 0x000fe2000f8e00ff */
[----:B------:R-:W-:Y:S01]  /*2d70*/  UMOV UR23, UR5 ;  /* 0x0000000500177c82 */ /* 0x000fe20008000000 */
[----:B------:R-:W-:-:S05]  /*2d80*/  ULDC UR24, c[0x0][0x50c] ;  /* 0x0001430000187ab9 */ /* 0x000fca0000000800 */
.L_x_28:
[----:B------:R-:W-:-:S06]  /*2d90*/  UISETP.NE.AND UP0, UPT, UR21, 0x3, UPT ;  /* 0x000000031500788c */ /* 0x000fcc000bf05270 */
[----:B------:R-:W-:-:S13]  /*2da0*/  PLOP3.LUT P1, PT, PT, PT, UP0, 0x80, 0x0 ;  /* 0x000000000000781c */ /* 0x000fda0003f2f008 */
[----:B01----:R-:W-:Y:S05]  /*2db0*/  @!P1 BRA `(.L_x_21) ;  /* 0x0000000000049947 */ /* 0x003fea0003800000 */
[----:B------:R-:W-:Y:S01]  /*2dc0*/  BPT.TRAP 0x1 ;  /* 0x000000040000795c */ /* 0x000fe20000300000 */
.L_x_21:
[----:B------:R-:W0:Y:S01]  /*2dd0*/  S2UR UR9, SR_CgaCtaId ;  /* 0x00000000000979c3 */ /* 0x000e220000008800 */
[----:B------:R-:W-:Y:S01]  /*2de0*/  UMOV UR14, 0x400 ;  /* 0x00000400000e7882 */ /* 0x000fe20000000000 */
[----:B------:R-:W-:Y:S01]  /*2df0*/  SHF.L.U32 R229, R227, 0x1f, RZ ;  /* 0x0000001fe3e57819 */ /* 0x000fe200000006ff */
[----:B0-----:R-:W-:-:S04]  /*2e00*/  ULEA UR14, UR9, UR14, 0x18 ;  /* 0x0000000e090e7291 */ /* 0x001fc8000f8ec03f */
[----:B------:R-:W-:-:S09]  /*2e10*/  ULEA UR9, UR18, UR14, 0x3 ;  /* 0x0000000e12097291 */ /* 0x000fd2000f8e183f */
[----:B------:R0:W1:Y:S01]  /*2e20*/  SYNCS.PHASECHK.TRANS64.TRYWAIT P0, [UR9], R229 ;  /* 0x000000e5ff0075a7 */ /* 0x0000620008000149 */
[----:B------:R-:W-:Y:S05]  /*2e30*/  @!P1 BRA `(.L_x_22) ;  /* 0x0000000000049947 */ /* 0x000fea0003800000 */
[----:B------:R-:W-:Y:S01]  /*2e40*/  BPT.TRAP 0x1 ;  /* 0x000000040000795c */ /* 0x000fe20000300000 */
.L_x_22:
[----:B-1----:R-:W-:Y:S05]  /*2e50*/  @P0 BRA `(.L_x_23) ;  /* 0x0000000000080947 */ /* 0x002fea0003800000 */
[----:B------:R-:W1:Y:S02]  /*2e60*/  SYNCS.PHASECHK.TRANS64.TRYWAIT P0, [UR9], R229 ;  /* 0x000000e5ff0075a7 */ /* 0x000e640008000149 */
[----:B-1----:R-:W-:Y:S05]  /*2e70*/  @!P0 BRA `(.L_x_24) ;  /* 0x000000d400388947 */ /* 0x002fea0003800000 */
.L_x_23:
[----:B------:R-:W-:Y:S01]  /*2e80*/  UIADD3 UR9, UR14, 0x12180, URZ ;  /* 0x000121800e097890 */ /* 0x000fe2000fffe03f */
[----:B------:R-:W-:Y:S01]  /*2e90*/  WARPGROUP.ARRIVE ;  /* 0x00000000000079c5 */ /* 0x000fe20000000000 */
[----:B------:R-:W-:Y:S02]  /*2ea0*/  UISETP.NE.AND UP0, UPT, UR7, URZ, UPT ;  /* 0x0000003f0700728c */ /* 0x000fe4000bf05270 */
[----:B------:R-:W-:Y:S02]  /*2eb0*/  USHF.R.U32.HI UR9, URZ, 0x4, UR9 ;  /* 0x000000043f097899 */ /* 0x000fe40008011609 */
[----:B------:R-:W-:Y:S02]  /*2ec0*/  USEL UR8, UR8, URZ, !UP0 ;  /* 0x0000003f08087287 */ /* 0x000fe4000c000000 */
[----:B------:R-:W-:Y:S02]  /*2ed0*/  ULOP3.LUT UR9, UR9, 0x3fff, URZ, 0xc0, !UPT ;  /* 0x00003fff09097892 */ /* 0x000fe4000f8ec03f */
[----:B------:R-:W-:-:S02]  /*2ee0*/  ULOP3.LUT UR7, UR15, 0x10000, URZ, 0xfc, !UPT ;  /* 0x000100000f077892 */ /* 0x000fc4000f8efc3f */
[----:B------:R-:W-:Y:S02]  /*2ef0*/  ULOP3.LUT UR9, UR9, 0x10000, URZ, 0xfc, !UPT ;  /* 0x0001000009097892 */ /* 0x000fe4000f8efc3f */
[----:B------:R-:W-:Y:S02]  /*2f00*/  UISETP.NE.U32.AND UP0, UPT, UR8, URZ, UPT ;  /* 0x0000003f0800728c */ /* 0x000fe4000bf05070 */
[----:B------:R-:W-:Y:S02]  /*2f10*/  ULEA UR8, UR18, UR7, 0x9 ;  /* 0x0000000712087291 */ /* 0x000fe4000f8e483f */
[----:B------:R-:W-:Y:S01]  /*2f20*/  ULEA UR10, UR18, UR9, 0xa ;  /* 0x00000009120a7291 */ /* 0x000fe2000f8e503f */
[----:B------:R-:W-:Y:S02]  /*2f30*/  UMOV UR11, 0x80000020 ;  /* 0x80000020000b7882 */ /* 0x000fe40000000000 */
[----:B------:R-:W-:Y:S01]  /*2f40*/  UMOV UR9, 0x80000020 ;  /* 0x8000002000097882 */ /* 0x000fe20000000000 */
[----:B------:R-:W-:-:S05]  /*2f50*/  UIADD3 UR6, UR6, 0x2, URZ ;  /* 0x0000000206067890 */ /* 0x000fca000fffe03f */
[----:B------:R-:W-:Y:S01]  /*2f60*/  QGMMA.64x256x32.F32.E4M3.E4M3 R24, gdesc[UR8], R24, UP0 ;  /* 0x03e00000081879f3 */ /* 0x000fe2000bf00818 */
[----:B------:R-:W-:Y:S02]  /*2f70*/  UIADD3 UR8, UR8, 0x2, URZ ;  /* 0x0000000208087890 */ /* 0x000fe4000fffe03f */
[----:B------:R-:W-:Y:S01]  /*2f80*/  UIADD3 UR10, UR10, 0x2, URZ ;  /* 0x000000020a0a7890 */ /* 0x000fe2000fffe03f */
[----:B------:R-:W-:Y:S01]  /*2f90*/  UMOV UR9, 0x80000020 ;  /* 0x8000002000097882 */ /* 0x000fe20000000000 */
[----:B------:R-:W-:Y:S01]  /*2fa0*/  UMOV UR11, 0x80000020 ;  /* 0x80000020000b7882 */ /* 0x000fe20000000000 */
[----:B------:R-:W-:-:S04]  /*2fb0*/  UISETP.NE.AND UP0, UPT, UR6, UR24, UPT ;  /* 0x000000180600728c */ /* 0x000fc8000bf05270 */
[----:B------:R-:W-:-:S06]  /*2fc0*/  USEL UR7, URZ, 0x1, UP0 ;  /* 0x000000013f077887 */ /* 0x000fcc0008000000 */
[----:B------:R-:W-:-:S12]  /*2fd0*/  ISETP.NE.AND P0, PT, RZ, UR7, PT ;  /* 0x00000007ff007c0c */ /* 0x000fd8000bf05270 */
[----:B------:R-:W-:Y:S03]  /*2fe0*/  QGMMA.64x256x32.F32.E4M3.E4M3 R24, gdesc[UR8], R24, gsb0 ;  /* 0x03e00000081879f3 */ /* 0x000fe60008000818 */
[----:B------:R-:W-:Y:S02]  /*2ff0*/  WARPGROUP.DEPBAR.LE gsb0, 0x1 ;  /* 0x00008000000079c5 */ /* 0x000fe40000010100 */
[----:B------:R-:W-:Y:S05]  /*3000*/  @!P0 BRA `(.L_x_25) ;  /* 0x0000000c00808947 */ /* 0x000fea0003800000 */
[----:B------:R-:W-:Y:S02]  /*3010*/  WARPGROUP.DEPBAR.LE gsb0, 0x0 ;  /* 0x00008000000079c5 */ /* 0x000fe40000010000 */
[----:B------:R-:W-:-:S01]  /*3020*/  FADD R226, R24, R226 ;  /* 0x000000e218e27221 */ /* 0x000fc20000000000 */
[----:B------:R-:W-:Y:S01]  /*3030*/  FADD R225, R25, R225 ;  /* 0x000000e119e17221 */ /* 0x000fe20000000000 */
[----:B------:R1:W-:Y:S01]  /*3040*/  STL [R1+0x88], R227 ;  /* 0x000088e301007387 */ /* 0x0003e20000100800 */
[----:B------:R-:W-:-:S01]  /*3050*/  FADD R224, R26, R224 ;  /* 0x000000e01ae07221 */ /* 0x000fc20000000000 */
[----:B------:R-:W-:Y:S01]  /*3060*/  FADD R223, R27, R223 ;  /* 0x000000df1bdf7221 */ /* 0x000fe20000000000 */
[----:B------:R-:W-:-:S01]  /*3070*/  FADD R222, R28, R222 ;  /* 0x000000de1cde7221 */ /* 0x000fc20000000000 */
[----:B------:R-:W-:Y:S01]  /*3080*/  FADD R221, R29, R221 ;  /* 0x000000dd1ddd7221 */ /* 0x000fe20000000000 */
[----:B-1----:R-:W3:Y:S04]  /*3090*/  LDL.LU R227, [R1+0x30] ;  /* 0x0000300001e37983 */ /* 0x002ee80000300800 */
[----:B------:R1:W-:Y:S01]  /*30a0*/  STL [R1+0x8c], R226 ;  /* 0x00008ce201007387 */ /* 0x0003e20000100800 */
[----:B------:R-:W-:-:S01]  /*30b0*/  FADD R220, R30, R220 ;  /* 0x000000dc1edc7221 */ /* 0x000fc20000000000 */
[----:B------:R-:W-:-:S02]  /*30c0*/  FADD R219, R31, R219 ;  /* 0x000000db1fdb7221 */ /* 0x000fc40000000000 */
[----:B-1----:R-:W4:Y:S04]  /*30d0*/  LDL.LU R226, [R1+0x2c] ;  /* 0x00002c0001e27983 */ /* 0x002f280000300800 */
[----:B------:R1:W-:Y:S01]  /*30e0*/  STL [R1+0x90], R225 ;  /* 0x000090e101007387 */ /* 0x0003e20000100800 */
[----:B------:R-:W-:-:S03]  /*30f0*/  FADD R218, R32, R218 ;  /* 0x000000da20da7221 */ /* 0x000fc60000000000 */
[----:B-1----:R-:W2:Y:S04]  /*3100*/  LDL.LU R225, [R1+0x28] ;  /* 0x0000280001e17983 */ /* 0x002ea80000300800 */
        /* <DEDUP_REMOVED lines=9> */
[----:B------:R1:W-:Y:S04]  /*31a0*/  STL [R1+0xa0], R221 ;  /* 0x0000a0dd01007387 */ /* 0x0003e80000100800 */
        /* <DEDUP_REMOVED lines=12> */
[----:B-1----:R-:W2:Y:S01]  /*3270*/  LDL.LU R215, [R1] ;  /* 0x0000000001d77983 */ /* 0x002ea20000300800 */
[----:B------:R-:W-:-:S01]  /*3280*/  FADD R214, R36, R214 ;  /* 0x000000d624d67221 */ /* 0x000fc20000000000 */
[----:B------:R-:W-:Y:S01]  /*3290*/  FADD R213, R37, R213 ;  /* 0x000000d525d57221 */ /* 0x000fe20000000000 */
[----:B------:R-:W-:-:S01]  /*32a0*/  FADD R212, R38, R212 ;  /* 0x000000d426d47221 */ /* 0x000fc20000000000 */
[----:B------:R-:W-:Y:S01]  /*32b0*/  FADD R211, R39, R211 ;  /* 0x000000d327d37221 */ /* 0x000fe20000000000 */
[----:B------:R-:W-:-:S01]  /*32c0*/  FADD R210, R40, R210 ;  /* 0x000000d228d27221 */ /* 0x000fc20000000000 */
[----:B------:R-:W-:Y:S01]  /*32d0*/  STL [R1+0xbc], R214 ;  /* 0x0000bcd601007387 */ /* 0x000fe20000100800 */
        /* <DEDUP_REMOVED lines=11> */
[----:B------:R1:W-:Y:S01]  /*3390*/  STL [R1+0xc8], R211 ;  /* 0x0000c8d301007387 */ /* 0x0003e20000100800 */
[----:B------:R-:W-:-:S01]  /*33a0*/  FADD R200, R50, R200 ;  /* 0x000000c832c87221 */ /* 0x000fc20000000000 */
[----:B------:R-:W-:Y:S01]  /*33b0*/  FADD R199, R51, R199 ;  /* 0x000000c733c77221 */ /* 0x000fe20000000000 */
        /* <DEDUP_REMOVED lines=69> */
[----:B-----5:R-:W-:Y:S01]  /*3810*/  FADD R0, R121, R0 ;  /* 0x0000000079007221 */ /* 0x020fe20000000000 */
[----:B---3--:R-:W-:-:S01]  /*3820*/  FADD R227, R134, R227 ;  /* 0x000000e386e37221 */ /* 0x008fc20000000000 */
[----:B----4-:R-:W-:Y:S01]  /*3830*/  FADD R226, R133, R226 ;  /* 0x000000e285e27221 */ /* 0x010fe20000000000 */
[----:B--2---:R-:W-:-:S01]  /*3840*/  FADD R225, R132, R225 ;  /* 0x000000e184e17221 */ /* 0x004fc20000000000 */
        /* <DEDUP_REMOVED lines=9> */
[----:B------:R-:W-:-:S05]  /*38e0*/  FADD R215, R122, R215 ;  /* 0x000000d77ad77221 */ /* 0x000fca0000000000 */
[----:B------:R2:W-:Y:S04]  /*38f0*/  STL [R1], R215 ;  /* 0x000000d701007387 */ /* 0x0005e80000100800 */
[----:B------:R3:W-:Y:S04]  /*3900*/  STL [R1+0x4], R216 ;  /* 0x000004d801007387 */ /* 0x0007e80000100800 */
        /* <DEDUP_REMOVED lines=8> */
[----:B-1----:R-:W4:Y:S04]  /*3990*/  LDL.LU R211, [R1+0x34] ;  /* 0x0000340001d37983 */ /* 0x002f280000300800 */
[----:B------:R1:W-:Y:S04]  /*39a0*/  STL [R1+0x28], R225 ;  /* 0x000028e101007387 */ /* 0x0003e80000100800 */
[----:B------:R-:W4:Y:S04]  /*39b0*/  LDL.LU R212, [R1+0x38] ;  /* 0x0000380001d47983 */ /* 0x000f280000300800 */
[----:B------:R1:W-:Y:S04]  /*39c0*/  STL [R1+0x2c], R226 ;  /* 0x00002ce201007387 */ /* 0x0003e80000100800 */
[----:B------:R-:W4:Y:S04]  /*39d0*/  LDL.LU R213, [R1+0x3c] ;  /* 0x00003c0001d57983 */ /* 0x000f280000300800 */
[----:B------:R1:W-:Y:S04]  /*39e0*/  STL [R1+0x30], R227 ;  /* 0x000030e301007387 */ /* 0x0003e80000100800 */
[----:B------:R-:W4:Y:S04]  /*39f0*/  LDL.LU R214, [R1+0x40] ;  /* 0x0000400001d67983 */ /* 0x000f280000300800 */
[----:B--2---:R-:W2:Y:S04]  /*3a00*/  LDL.LU R215, [R1+0x44] ;  /* 0x0000440001d77983 */ /* 0x004ea80000300800 */
[----:B---3--:R-:W3:Y:S04]  /*3a10*/  LDL.LU R216, [R1+0x48] ;  /* 0x0000480001d87983 */ /* 0x008ee80000300800 */
[----:B----4-:R-:W4:Y:S04]  /*3a20*/  LDL.LU R217, [R1+0x4c] ;  /* 0x00004c0001d97983 */ /* 0x010f280000300800 */
[----:B0-----:R-:W4:Y:S04]  /*3a30*/  LDL.LU R218, [R1+0x50] ;  /* 0x0000500001da7983 */ /* 0x001f280000300800 */
[----:B------:R-:W4:Y:S04]  /*3a40*/  LDL.LU R219, [R1+0x54] ;  /* 0x0000540001db7983 */ /* 0x000f280000300800 */
[----:B------:R-:W4:Y:S04]  /*3a50*/  LDL.LU R220, [R1+0x58] ;  /* 0x0000580001dc7983 */ /* 0x000f280000300800 */
[----:B------:R-:W4:Y:S04]  /*3a60*/  LDL.LU R221, [R1+0x5c] ;  /* 0x00005c0001dd7983 */ /* 0x000f280000300800 */
[----:B------:R-:W4:Y:S04]  /*3a70*/  LDL.LU R222, [R1+0x60] ;  /* 0x0000600001de7983 */ /* 0x000f280000300800 */
[----:B------:R-:W4:Y:S04]  /*3a80*/  LDL.LU R223, [R1+0x64] ;  /* 0x0000640001df7983 */ /* 0x000f280000300800 */
[----:B------:R-:W4:Y:S04]  /*3a90*/  LDL.LU R224, [R1+0x68] ;  /* 0x0000680001e07983 */ /* 0x000f280000300800 */
[----:B-1----:R-:W4:Y:S04]  /*3aa0*/  LDL.LU R225, [R1+0x6c] ;  /* 0x00006c0001e17983 */ /* 0x002f280000300800 */
[----:B------:R-:W4:Y:S04]  /*3ab0*/  LDL.LU R226, [R1+0x70] ;  /* 0x0000700001e27983 */ /* 0x000f280000300800 */
[----:B------:R-:W4:Y:S01]  /*3ac0*/  LDL.LU R227, [R1+0x74] ;  /* 0x0000740001e37983 */ /* 0x000f220000300800 */
[----:B------:R-:W-:-:S05]  /*3ad0*/  FADD R211, R135, R211 ;  /* 0x000000d387d37221 */ /* 0x000fca0000000000 */
[----:B------:R0:W-:Y:S01]  /*3ae0*/  STL [R1+0x34], R211 ;  /* 0x000034d301007387 */ /* 0x0001e20000100800 */
[----:B------:R-:W-:-:S03]  /*3af0*/  FADD R212, R136, R212 ;  /* 0x000000d488d47221 */ /* 0x000fc60000000000 */
[----:B0-----:R1:W5:Y:S01]  /*3b00*/  LDL.LU R211, [R1+0xc8] ;  /* 0x0000c80001d37983 */ /* 0x0013620000300800 */
[----:B------:R-:W-:-:S03]  /*3b10*/  FADD R213, R137, R213 ;  /* 0x000000d589d57221 */ /* 0x000fc60000000000 */
[----:B------:R0:W-:Y:S01]  /*3b20*/  STL [R1+0x38], R212 ;  /* 0x000038d401007387 */ /* 0x0001e20000100800 */
[----:B------:R-:W-:-:S01]  /*3b30*/  FADD R214, R138, R214 ;  /* 0x000000d68ad67221 */ /* 0x000fc20000000000 */
[----:B--2---:R-:W-:Y:S02]  /*3b40*/  FADD R215, R139, R215 ;  /* 0x000000d78bd77221 */ /* 0x004fe40000000000 */
[----:B0-----:R1:W5:Y:S01]  /*3b50*/  LDL.LU R212, [R1+0xc4] ;  /* 0x0000c40001d47983 */ /* 0x0013620000300800 */
[----:B---3--:R-:W-:-:S03]  /*3b60*/  FADD R216, R140, R216 ;  /* 0x000000d88cd87221 */ /* 0x008fc60000000000 */
[----:B------:R0:W-:Y:S01]  /*3b70*/  STL [R1+0x3c], R213 ;  /* 0x00003cd501007387 */ /* 0x0001e20000100800 */
[----:B----4-:R-:W-:-:S03]  /*3b80*/  FADD R217, R141, R217 ;  /* 0x000000d98dd97221 */ /* 0x010fc60000000000 */
[----:B0-----:R1:W5:Y:S01]  /*3b90*/  LDL.LU R213, [R1+0xc0] ;  /* 0x0000c00001d57983 */ /* 0x0013620000300800 */
[----:B------:R-:W-:-:S03]  /*3ba0*/  FADD R218, R142, R218 ;  /* 0x000000da8eda7221 */ /* 0x000fc60000000000 */
[----:B------:R0:W-:Y:S01]  /*3bb0*/  STL [R1+0x40], R214 ;  /* 0x000040d601007387 */ /* 0x0001e20000100800 */
[----:B------:R-:W-:-:S01]  /*3bc0*/  FADD R219, R143, R219 ;  /* 0x000000db8fdb7221 */ /* 0x000fc20000000000 */
[----:B------:R-:W-:Y:S02]  /*3bd0*/  FADD R220, R144, R220 ;  /* 0x000000dc90dc7221 */ /* 0x000fe40000000000 */
[----:B0-----:R1:W5:Y:S04]  /*3be0*/  LDL.LU R214, [R1+0xbc] ;  /* 0x0000bc0001d67983 */ /* 0x0013680000300800 */
[----:B------:R0:W-:Y:S01]  /*3bf0*/  STL [R1+0x44], R215 ;  /* 0x000044d701007387 */ /* 0x0001e20000100800 */
[----:B------:R-:W-:-:S01]  /*3c00*/  FADD R221, R145, R221 ;  /* 0x000000dd91dd7221 */ /* 0x000fc20000000000 */
[----:B------:R-:W-:-:S02]  /*3c10*/  FADD R222, R146, R222 ;  /* 0x000000de92de7221 */ /* 0x000fc40000000000 */
[----:B0-----:R1:W5:Y:S04]  /*3c20*/  LDL.LU R215, [R1+0xb8] ;  /* 0x0000b80001d77983 */ /* 0x0013680000300800 */
[----:B------:R0:W-:Y:S01]  /*3c30*/  STL [R1+0x48], R216 ;  /* 0x000048d801007387 */ /* 0x0001e20000100800 */
[----:B------:R-:W-:-:S03]  /*3c40*/  FADD R223, R147, R223 ;  /* 0x000000df93df7221 */ /* 0x000fc60000000000 */
        /* <DEDUP_REMOVED lines=13> */
[----:B------:R0:W-:Y:S04]  /*3d20*/  STL [R1+0x5c], R221 ;  /* 0x00005cdd01007387 */ /* 0x0001e80000100800 */
        /* <DEDUP_REMOVED lines=12> */
[----:B0-----:R1:W5:Y:S01]  /*3df0*/  LDL.LU R227, [R1+0x88] ;  /* 0x0000880001e37983 */ /* 0x0013620000300800 */
[----:B------:R-:W-:-:S05]  /*3e00*/  UMOV UR6, URZ ;  /* 0x0000003f00067c82 */ /* 0x000fca0008000000 */
.L_x_25:
[----:B------:R-:W-:Y:S05]  /*3e10*/  @!P1 BRA `(.L_x_26) ;  /* 0x0000000000049947 */ /* 0x000fea0003800000 */
[----:B------:R-:W-:Y:S01]  /*3e20*/  BPT.TRAP 0x1 ;  /* 0x000000040000795c */ /* 0x000fe20000300000 */
.L_x_26:
[----:B------:R-:W-:Y:S02]  /*3e30*/  UISETP.GT.U32.AND UP0, UPT, UR13, 0x1, UPT ;  /* 0x000000010d00788c */ /* 0x000fe4000bf04070 */
[----:B------:R-:W-:-:S04]  /*3e40*/  ULEA UR8, UR23, UR14, 0x3 ;  /* 0x0000000e17087291 */ /* 0x000fc8000f8e183f */
[----:B------:R-:W-:Y:S01]  /*3e50*/  UIADD3 UR8, UR8, 0x48, URZ ;  /* 0x0000004808087890 */ /* 0x000fe2000fffe03f */
[----:B------:R-:W-:-:S03]  /*3e60*/  PLOP3.LUT P0, PT, PT, PT, UP0, 0x80, 0x0 ;  /* 0x000000000000781c */ /* 0x000fc60003f0f008 */
[----:B------:R-:W-:-:S09]  /*3e70*/  UPRMT UR8, URZ, 0x654, UR8 ;  /* 0x000006543f087896 */ /* 0x000fd20008000008 */
[----:B------:R-:W-:Y:S01]  /*3e80*/  SYNCS.ARRIVE.TRANS64.RED.A1T0 RZ, [UR8], RZ ;  /* 0x000000ffffff79a7 */ /* 0x000fe20008100408 */
[----:B------:R-:W-:Y:S05]  /*3e90*/  @P0 BRA `(.L_x_27) ;  /* 0x0000000000040947 */ /* 0x000fea0003800000 */
[----:B------:R-:W-:Y:S01]  /*3ea0*/  BPT.TRAP 0x1 ;  /* 0x000000040000795c */ /* 0x000fe20000300000 */
.L_x_27:
[----:B------:R-:W-:Y:S01]  /*3eb0*/  UIADD3 UR18, UR18, 0x1, URZ ;  /* 0x0000000112127890 */ /* 0x000fe2000fffe03f */
[C---:B------:R-:W-:Y:S01]  /*3ec0*/  ISETP.GT.AND P0, PT, R228.reuse, 0x1, PT ;  /* 0x00000001e400780c */ /* 0x040fe20003f04270 */
[----:B------:R-:W-:Y:S01]  /*3ed0*/  UIADD3 UR23, UR23, 0x1, URZ ;  /* 0x0000000117177890 */ /* 0x000fe2000fffe03f */
[----:B------:R-:W-:Y:S01]  /*3ee0*/  VIADD R228, R228, 0xffffffff ;  /* 0xffffffffe4e47836 */ /* 0x000fe20000000000 */
[----:B------:R-:W-:Y:S02]  /*3ef0*/  UISETP.NE.AND UP0, UPT, UR18, 0x9, UPT ;  /* 0x000000091200788c */ /* 0x000fe4000bf05270 */
[----:B------:R-:W-:Y:S02]  /*3f00*/  UISETP.NE.AND UP1, UPT, UR23, 0x9, UPT ;  /* 0x000000091700788c */ /* 0x000fe4000bf25270 */
[----:B------:R-:W-:Y:S02]  /*3f10*/  USEL UR8, URZ, 0x1, UP0 ;  /* 0x000000013f087887 */ /* 0x000fe40008000000 */
[----:B------:R-:W-:-:S02]  /*3f20*/  USEL UR18, UR18, URZ, UP0 ;  /* 0x0000003f12127287 */ /* 0x000fc40008000000 */
[----:B------:R-:W-:Y:S02]  /*3f30*/  USEL UR23, UR23, URZ, UP1 ;  /* 0x0000003f17177287 */ /* 0x000fe40008800000 */
[----:B-----5:R-:W-:Y:S01]  /*3f40*/  LOP3.LUT R227, R227, UR8, RZ, 0x3c, !PT ;  /* 0x00000008e3e37c12 */ /* 0x020fe2000f8e3cff */
[----:B------:R-:W-:Y:S01]  /*3f50*/  UMOV UR8, 0x1 ;  /* 0x0000000100087882 */ /* 0x000fe20000000000 */
[----:B------:R-:W-:Y:S08]  /*3f60*/  @P0 BRA `(.L_x_28) ;  /* 0xffffffec00880947 */ /* 0x000ff0000383ffff */
.L_x_20:
[----:B------:R-:W-:-:S04]  /*3f70*/  UISETP.NE.AND UP0, UPT, UR6, URZ, UPT ;  /* 0x0000003f0600728c */ /* 0x000fc8000bf05270 */
[----:B------:R-:W-:-:S06]  /*3f80*/  USEL UR6, URZ, 0x1, !UP0 ;  /* 0x000000013f067887 */ /* 0x000fcc000c000000 */
[----:B------:R-:W-:-:S13]  /*3f90*/  ISETP.NE.AND P0, PT, RZ, UR6, PT ;  /* 0x00000006ff007c0c */ /* 0x000fda000bf05270 */
[----:B------:R-:W-:Y:S05]  /*3fa0*/  @!P0 BRA `(.L_x_29) ;  /* 0x0000000c00dc8947 */ /* 0x000fea0003800000 */
[----:B------:R-:W3:Y:S04]  /*3fb0*/  LDL.LU R227, [R1+0x74] ;  /* 0x0000740001e37983 */ /* 0x000ee80000300800 */
[----:B---3--:R3:W-:Y:S04]  /*3fc0*/  STL [R1+0x88], R227 ;  /* 0x000088e301007387 */ /* 0x0087e80000100800 */
[----:B---3--:R-:W3:Y:S04]  /*3fd0*/  LDL.LU R227, [R1+0x70] ;  /* 0x0000700001e37983 */ /* 0x008ee80000300800 */
        /* <DEDUP_REMOVED lines=55> */
[----:B---3--:R-:W3:Y:S01]  /*4350*/  LDL.LU R227, [R1] ;  /* 0x0000000001e37983 */ /* 0x008ee20000300800 */
[----:B------:R-:W-:-:S02]  /*4360*/  WARPGROUP.DEPBAR.LE gsb0, 0x0 ;  /* 0x00008000000079c5 */ /* 0x000fc40000010000 */
[----:B------:R-:W-:Y:S01]  /*4370*/  FADD R226, R24, R226 ;  /* 0x000000e218e27221 */ /* 0x000fe20000000000 */
        /* <DEDUP_REMOVED lines=97> */
[----:B---3--:R-:W-:-:S05]  /*4990*/  FADD R227, R122, R227 ;  /* 0x000000e37ae37221 */ /* 0x008fca0000000000 */
[----:B------:R3:W-:Y:S04]  /*49a0*/  STL [R1], R227 ;  /* 0x000000e301007387 */ /* 0x0007e80000100800 */
[----:B---3--:R-:W3:Y:S02]  /*49b0*/  LDL.LU R227, [R1+0xf8] ;  /* 0x0000f80001e37983 */ /* 0x008ee40000300800 */
[----:B---3--:R-:W-:-:S05]  /*49c0*/  FADD R227, R123, R227 ;  /* 0x000000e37be37221 */ /* 0x008fca0000000000 */
[----:B------:R3:W-:Y:S04]  /*49d0*/  STL [R1+0x4], R227 ;  /* 0x000004e301007387 */ /* 0x0007e80000100800 */
        /* <DEDUP_REMOVED lines=83> */
[----:B------:R3:W-:Y:S02]  /*4f10*/  STL [R1+0x74], R227 ;  /* 0x000074e301007387 */ /* 0x0007e40000100800 */
.L_x_29:
[----:B------:R-:W-:Y:S02]  /*4f20*/  WARPGROUP.DEPBAR.LE gsb0, 0x0 ;  /* 0x00008000000079c5 */ /* 0x000fe40000010000 */
[----:B------:R-:W4:Y:S02]  /*4f30*/  LDC R24, c[0x0][0x28c] ;  /* 0x0000a300ff187b82 */ /* 0x000f240000000800 */
[----:B----4-:R-:W-:-:S13]  /*4f40*/  ISETP.GE.AND P0, PT, R24, 0x1, PT ;  /* 0x000000011800780c */ /* 0x010fda0003f06270 */
[----:B------:R-:W-:Y:S05]  /*4f50*/  @!P0 BRA `(.L_x_30) ;  /* 0x0000000000488947 */ /* 0x000fea0003800000 */
[----:B------:R-:W-:-:S06]  /*4f60*/  UISETP.NE.AND UP0, UPT, UR21, 0x3, UPT ;  /* 0x000000031500788c */ /* 0x000fcc000bf05270 */
[----:B------:R-:W-:-:S13]  /*4f70*/  PLOP3.LUT P0, PT, PT, PT, UP0, 0x80, 0x0 ;  /* 0x000000000000781c */ /* 0x000fda0003f0f008 */
[----:B------:R-:W-:Y:S05]  /*4f80*/  @!P0 BRA `(.L_x_31) ;  /* 0x0000000000048947 */ /* 0x000fea0003800000 */
[----:B------:R-:W-:Y:S01]  /*4f90*/  BPT.TRAP 0x1 ;  /* 0x000000040000795c */ /* 0x000fe20000300000 */
.L_x_31:
[----:B------:R-:W-:-:S04]  /*4fa0*/  UISETP.LT.AND UP0, UPT, UR12, 0x1, UPT ;  /* 0x000000010c00788c */ /* 0x000fc8000bf01270 */
[----:B------:R-:W-:Y:S02]  /*4fb0*/  USEL UR8, UR12, 0x1, UP0 ;  /* 0x000000010c087887 */ /* 0x000fe40008000000 */
[----:B------:R-:W-:Y:S02]  /*4fc0*/  UISETP.GT.U32.AND UP0, UPT, UR13, 0x1, UPT ;  /* 0x000000010d00788c */ /* 0x000fe4000bf04070 */
[----:B------:R-:W-:-:S04]  /*4fd0*/  UIADD3 UR8, UR5, UR12, -UR8 ;  /* 0x0000000c05087290 */ /* 0x000fc8000fffe808 */
[----:B------:R-:W-:Y:S01]  /*4fe0*/  UIMAD.WIDE.U32 UR6, UR8, 0x38e38e39, URZ ;  /* 0x38e38e39080678a5 */ /* 0x000fe2000f8e003f */
[----:B------:R-:W-:-:S03]  /*4ff0*/  PLOP3.LUT P0, PT, PT, PT, UP0, 0x80, 0x0 ;  /* 0x000000000000781c */ /* 0x000fc60003f0f008 */
[----:B------:R-:W-:-:S04]  /*5000*/  USHF.R.U32.HI UR6, URZ, 0x1, UR7 ;  /* 0x000000013f067899 */ /* 0x000fc80008011607 */
[----:B------:R-:W-:-:S04]  /*5010*/  UIMAD UR8, UR6, -0x9, UR8 ;  /* 0xfffffff7060878a4 */ /* 0x000fc8000f8e0208 */
[----:B------:R-:W-:-:S04]  /*5020*/  ULEA UR8, UR8, UR14, 0x3 ;  /* 0x0000000e08087291 */ /* 0x000fc8000f8e183f */
[----:B------:R-:W-:-:S04]  /*5030*/  UIADD3 UR8, UR8, 0x48, URZ ;  /* 0x0000004808087890 */ /* 0x000fc8000fffe03f */
[----:B------:R-:W-:-:S09]  /*5040*/  UPRMT UR8, URZ, 0x654, UR8 ;  /* 0x000006543f087896 */ /* 0x000fd20008000008 */
[----:B------:R-:W-:Y:S01]  /*5050*/  SYNCS.ARRIVE.TRANS64.RED.A1T0 RZ, [UR8], RZ ;  /* 0x000000ffffff79a7 */ /* 0x000fe20008100408 */
[----:B------:R-:W-:Y:S05]  /*5060*/  @P0 BRA `(.L_x_30) ;  /* 0x0000000000040947 */ /* 0x000fea0003800000 */
[----:B------:R-:W-:Y:S01]  /*5070*/  BPT.TRAP 0x1 ;  /* 0x000000040000795c */ /* 0x000fe20000300000 */
.L_x_30:
[----:B------:R4:W-:Y:S01]  /*5080*/  STL [R1+0x8c], R2 ;  /* 0x00008c0201007387 */ /* 0x0009e20000100800 */
[----:B------:R-:W0:Y:S01]  /*5090*/  LDC R28, c[0x0][0x288] ;  /* 0x0000a200ff1c7b82 */ /* 0x000e220000000800 */
[----:B------:R-:W-:Y:S02]  /*50a0*/  UIADD3 UR9, UR12, UR5, URZ ;  /* 0x000000050c097290 */ /* 0x000fe4000fffe03f */
[----:B------:R1:W-:Y:S01]  /*50b0*/  STL [R1+0x88], R0 ;  /* 0x0000880001007387 */ /* 0x0003e20000100800 */
[----:B------:R-:W-:Y:S01]  /*50c0*/  USHF.R.S32.HI UR10, URZ, 0x1f, UR22 ;  /* 0x0000001f3f0a7899 */ /* 0x000fe20008011416 */
[----:B------:R-:W-:Y:S01]  /*50d0*/  ULDC.64 UR14, c[0x0][0x5d0] ;  /* 0x00017400000e7ab9 */ /* 0x000fe20000000a00 */
[----:B------:R-:W-:Y:S01]  /*50e0*/  ULDC UR11, c[0x0][0x284] ;  /* 0x0000a100000b7ab9 */ /* 0x000fe20000000800 */
[----:B----4-:R-:W4:Y:S01]  /*50f0*/  S2R R2, SR_TID.X ;  /* 0x0000000000027919 */ /* 0x010f220000002100 */
[----:B-1----:R-:W2:Y:S04]  /*5100*/  LDL.LU R0, [R1+0x80] ;  /* 0x0000800001007983 */ /* 0x002ea80000300800 */
[----:B---3--:R-:W3:Y:S01]  /*5110*/  LDL.LU R227, [R1+0x84] ;  /* 0x0000840001e37983 */ /* 0x008ee20000300800 */
[----:B------:R-:W-:-:S02]  /*5120*/  UISETP.GT.U32.AND UP0, UPT, UR9, 0x8, UPT ;  /* 0x000000080900788c */ /* 0x000fc4000bf04070 */
[----:B------:R-:W-:Y:S01]  /*5130*/  UISETP.GE.U32.AND UP1, UPT, UR12, 0x9, UPT ;  /* 0x000000090c00788c */ /* 0x000fe2000bf26070 */
[--C-:B----4-:R-:W-:Y:S02]  /*5140*/  SHF.R.U32.HI R24, RZ, 0x2, R2.reuse ;  /* 0x00000002ff187819 */ /* 0x110fe40000011602 */
[----:B------:R-:W-:Y:S02]  /*5150*/  LOP3.LUT R26, R2, 0x60, RZ, 0xc0, !PT ;  /* 0x00000060021a7812 */ /* 0x000fe400078ec0ff */
[----:B------:R-:W-:Y:S02]  /*5160*/  SHF.R.U32.HI R27, RZ, 0x7, R2 ;  /* 0x00000007ff1b7819 */ /* 0x000fe40000011602 */
[----:B------:R-:W-:Y:S02]  /*5170*/  LOP3.LUT R25, R24, 0x7, RZ, 0xc0, !PT ;  /* 0x0000000718197812 */ /* 0x000fe400078ec0ff */
[----:B------:R-:W-:Y:S02]  /*5180*/  SHF.R.U32.HI R26, RZ, 0x1, R26 ;  /* 0x00000001ff1a7819 */ /* 0x000fe4000001161a */
[----:B------:R-:W-:-:S02]  /*5190*/  LOP3.LUT R24, R27, 0x1, RZ, 0xc0, !PT ;  /* 0x000000011b187812 */ /* 0x000fc400078ec0ff */
[----:B------:R-:W-:-:S03]  /*51a0*/  IADD3 R29, RZ, -R26, -R25 ;  /* 0x8000001aff1d7210 */ /* 0x000fc60007ffe819 */
[C---:B------:R-:W-:Y:S02]  /*51b0*/  IMAD.SHL.U32 R30, R24.reuse, 0x40, RZ ;  /* 0x00000040181e7824 */ /* 0x040fe400078e00ff */
[----:B------:R-:W-:Y:S02]  /*51c0*/  IMAD R29, R24, -0x40, R29 ;  /* 0xffffffc0181d7824 */ /* 0x000fe400078e021d */
[----:B------:R-:W-:Y:S01]  /*51d0*/  IMAD.SHL.U32 R24, R2, 0x2, RZ ;  /* 0x0000000202187824 */ /* 0x000fe200078e00ff */
[----:B------:R-:W-:-:S04]  /*51e0*/  LOP3.LUT R27, R30, 0x40, R25, 0xe2, !PT ;  /* 0x000000401e1b7812 */ /* 0x000fc800078ee219 */
[----:B------:R-:W-:Y:S02]  /*51f0*/  LOP3.LUT R30, R24, 0x6, RZ, 0xc0, !PT ;  /* 0x00000006181e7812 */ /* 0x000fe400078ec0ff */
[----:B------:R-:W-:Y:S02]  /*5200*/  LOP3.LUT R24, R2, 0x3, RZ, 0xc0, !PT ;  /* 0x0000000302187812 */ /* 0x000fe400078ec0ff */
[----:B------:R1:W5:Y:S01]  /*5210*/  LDL.LU R2, [R1+0x8c] ;  /* 0x00008c0001027983 */ /* 0x0003620000300800 */
[----:B------:R-:W-:Y:S01]  /*5220*/  UIMAD.WIDE.U32 UR6, UR9, 0x38e38e39, URZ ;  /* 0x38e38e39090678a5 */ /* 0x000fe2000f8e003f */
[----:B--2---:R-:W-:Y:S01]  /*5230*/  PRMT R30, R30, 0x6540, R0 ;  /* 0x000065401e1e7816 */ /* 0x004fe20000000000 */
[----:B------:R-:W-:Y:S02]  /*5240*/  IMAD.SHL.U32 R35, R0, 0x100, RZ ;  /* 0x0000010000237824 */ /* 0x000fe400078e00ff */
[----:B------:R1:W5:Y:S01]  /*5250*/  LDL.LU R0, [R1+0x88] ;  /* 0x0000880001007983 */ /* 0x0003620000300800 */
[----:B0-----:R-:W-:Y:S01]  /*5260*/  IMAD R34, R24, -0x2, R28 ;  /* 0xfffffffe18227824 */ /* 0x001fe200078e021c */
[----:B------:R-:W-:Y:S01]  /*5270*/  UIMAD UR5, UR10, UR14, URZ ;  /* 0x0000000e0a0572a4 */ /* 0x000fe2000f8e023f */
[----:B------:R-:W-:Y:S01]  /*5280*/  ISETP.GE.AND P0, PT, R35, R28, PT ;  /* 0x0000001c2300720c */ /* 0x000fe20003f06270 */
[C---:B---3--:R-:W-:Y:S01]  /*5290*/  IMAD.SHL.U32 R28, R227.reuse, 0x80, RZ ;  /* 0x00000080e31c7824 */ /* 0x048fe200078e00ff */
[----:B------:R-:W-:Y:S01]  /*52a0*/  UISETP.LT.U32.AND UP0, UPT, UR12, 0x9, UP0 ;  /* 0x000000090c00788c */ /* 0x000fe20008701070 */
[--C-:B------:R-:W-:Y:S01]  /*52b0*/  SHF.R.S32.HI R31, RZ, 0x1f, R30.reuse ;  /* 0x0000001fff1f7819 */ /* 0x100fe2000001141e */
[----:B------:R-:W-:Y:S01]  /*52c0*/  UIMAD UR8, UR22, UR15, UR5 ;  /* 0x0000000f160872a4 */ /* 0x000fe2000f8e0205 */
[----:B------:R-:W-:Y:S01]  /*52d0*/  IMAD.U32 R25, RZ, RZ, UR14 ;  /* 0x0000000eff197e24 */ /* 0x000fe2000f8e00ff */
[C---:B------:R-:W-:Y:S01]  /*52e0*/  ISETP.GE.OR P0, PT, R28.reuse, UR11, P0 ;  /* 0x0000000b1c007c0c */ /* 0x040fe20008706670 */
[----:B------:R-:W-:Y:S01]  /*52f0*/  USEL UR5, URZ, 0x1, !UP0 ;  /* 0x000000013f057887 */ /* 0x000fe2000c000000 */
[----:B------:R-:W-:Y:S01]  /*5300*/  IMAD.WIDE R32, R227, 0x80, RZ ;  /* 0x00000080e3207825 */ /* 0x000fe200078e02ff */
[----:B------:R-:W-:Y:S01]  /*5310*/  USHF.R.U32.HI UR6, URZ, 0x1, UR7 ;  /* 0x000000013f067899 */ /* 0x000fe20008011607 */
[----:B------:R-:W-:Y:S01]  /*5320*/  IADD3 R38, -R28, UR11, R29 ;  /* 0x0000000b1c267c10 */ /* 0x000fe2000fffe11d */
[----:B------:R-:W-:Y:S01]  /*5330*/  ULOP3.LUT UR4, UR4, UR5, URZ, 0x3c, !UPT ;  /* 0x0000000504047292 */ /* 0x000fe2000f8e3c3f */
[----:B------:R-:W-:Y:S01]  /*5340*/  IMAD.WIDE.U32 R24, R25, UR22, R30 ;  /* 0x0000001619187c25 */ /* 0x000fe2000f8e001e */
[----:B------:R-:W-:Y:S01]  /*5350*/  UIMAD UR5, UR6, -0x9, UR9 ;  /* 0xfffffff7060578a4 */ /* 0x000fe2000f8e0209 */
[----:B------:R-:W-:Y:S01]  /*5360*/  LOP3.LUT R39, R32, R27, R26, 0xfe, !PT ;  /* 0x0000001b20277212 */ /* 0x000fe200078efe1a */
[----:B------:R-:W-:Y:S01]  /*5370*/  @UP1 ULOP3.LUT UR4, UR4, 0x1, UR6, 0x78, !UPT ;  /* 0x0000000104041892 */ /* 0x000fe2000f8e7806 */
[----:B------:R-:W-:-:S02]  /*5380*/  VIADD R25, R25, UR8 ;  /* 0x0000000819197c36 */ /* 0x000fc40008000000 */
[----:B------:R-:W-:Y:S02]  /*5390*/  IMAD.IADD R35, R34, 0x1, -R35 ;  /* 0x0000000122237824 */ /* 0x000fe400078e0a23 */
[----:B------:R-:W-:Y:S01]  /*53a0*/  IMAD.MOV.U32 R34, RZ, RZ, -0x1 ;  /* 0xffffffffff227424 */ /* 0x000fe200078e00ff */
[----:B-1----:R-:W-:Y:S06]  /*53b0*/  @P0 BRA `(.L_x_32) ;  /* 0x0000008c00980947 */ /* 0x002fec0003800000 */
[----:B------:R-:W0:Y:S01]  /*53c0*/  LDC.64 R28, c[0x0][0x5c8] ;  /* 0x00017200ff1c7b82 */ /* 0x000e220000000a00 */
[----:B------:R-:W-:Y:S01]  /*53d0*/  ULDC.64 UR6, c[0x0][0x5c0] ;  /* 0x0001700000067ab9 */ /* 0x000fe20000000a00 */
[----:B------:R-:W-:Y:S01]  /*53e0*/  BSSY B0, `(.L_x_32) ;  /* 0x00008e3000007945 */ /* 0x000fe20003800000 */
[-C--:B0-----:R-:W-:Y:S02]  /*53f0*/  IMAD R26, R33, R28.reuse, RZ ;  /* 0x0000001c211a7224 */ /* 0x081fe400078e02ff */
[----:B------:R-:W-:-:S04]  /*5400*/  IMAD.WIDE.U32 R24, R39, R28, R24 ;  /* 0x0000001c27187225 */ /* 0x000fc800078e0018 */
[----:B------:R-:W-:Y:S01]  /*5410*/  IMAD R27, R39, R29, R26 ;  /* 0x0000001d271b7224 */ /* 0x000fe200078e021a */
[----:B------:R-:W-:Y:S02]  /*5420*/  LEA R26, P0, R28, R24, 0x3 ;  /* 0x000000181c1a7211 */ /* 0x000fe400078018ff */
[----:B------:R-:W-:Y:S01]  /*5430*/  IADD3 R24, P1, R24, UR6, RZ ;  /* 0x0000000618187c10 */ /* 0x000fe2000ff3e0ff */
[----:B------:R-:W-:Y:S01]  /*5440*/  IMAD.IADD R27, R25, 0x1, R27 ;  /* 0x00000001191b7824 */ /* 0x000fe200078e021b */
[----:B------:R-:W-:-:S04]  /*5450*/  IADD3 R26, P3, R26, UR6, RZ ;  /* 0x000000061a1a7c10 */ /* 0x000fc8000ff7e0ff */
[----:B------:R-:W-:Y:S02]  /*5460*/  LEA.HI.X R28, R28, R27, R29, 0x3, P0 ;  /* 0x0000001b1c1c7211 */ /* 0x000fe400000f1c1d */
[----:B------:R-:W-:Y:S02]  /*5470*/  FSETP.NEU.AND P0, PT, RZ, UR19, PT ;  /* 0x00000013ff007c0b */ /* 0x000fe4000bf0d000 */
[----:B------:R-:W-:Y:S02]  /*5480*/  IADD3.X R25, R27, UR7, RZ, P1, !PT ;  /* 0x000000071b197c10 */ /* 0x000fe40008ffe4ff */
[----:B------:R-:W-:-:S09]  /*5490*/  IADD3.X R27, R28, UR7, RZ, P3, !PT ;  /* 0x000000071c1b7c10 */ /* 0x000fd20009ffe4ff */
[----:B------:R-:W-:Y:S05]  /*54a0*/  @!P0 BRA `(.L_x_33) ;  /* 0x0000006800d88947 */ /* 0x000fea0003800000 */
[----:B------:R-:W-:Y:S01]  /*54b0*/  ULDC.64 UR8, c[0x0][0x5b8] ;  /* 0x00016e0000087ab9 */ /* 0x000fe20000000a00 */
[----:B------:R-:W-:Y:S01]  /*54c0*/  ISETP.GE.AND P0, PT, R38, 0x1, PT ;  /* 0x000000012600780c */ /* 0x000fe20003f06270 */
[----:B------:R-:W-:Y:S02]  /*54d0*/  UIMAD UR6, UR10, UR8, URZ ;  /* 0x000000080a0672a4 */ /* 0x000fe4000f8e023f */
[----:B------:R-:W-:Y:S01]  /*54e0*/  IMAD.U32 R29, RZ, RZ, UR8 ;  /* 0x00000008ff1d7e24 */ /* 0x000fe2000f8e00ff */
[----:B------:R-:W-:Y:S01]  /*54f0*/  BSSY B1, `(.L_x_34) ;  /* 0x000000f000017945 */ /* 0x000fe20003800000 */
[----:B------:R-:W-:Y:S01]  /*5500*/  ISETP.LT.OR P4, PT, R35, 0x1, !P0 ;  /* 0x000000012300780c */ /* 0x000fe20004781670 */
[----:B------:R-:W-:Y:S02]  /*5510*/  UIMAD UR6, UR22, UR9, UR6 ;  /* 0x00000009160672a4 */ /* 0x000fe4000f8e0206 */
[----:B------:R-:W-:Y:S01]  /*5520*/  IMAD.WIDE.U32 R30, R29, UR22, R30 ;  /* 0x000000161d1e7c25 */ /* 0x000fe2000f8e001e */
[----:B------:R-:W-:-:S03]  /*5530*/  ULDC.64 UR8, c[0x0][0x5a8] ;  /* 0x00016a0000087ab9 */ /* 0x000fc60000000a00 */
[----:B------:R-:W-:Y:S01]  /*5540*/  VIADD R31, R31, UR6 ;  /* 0x000000061f1f7c36 */ /* 0x000fe20008000000 */
[----:B------:R-:W-:Y:S02]  /*5550*/  ULDC.64 UR6, c[0x0][0x5b0] ;  /* 0x00016c0000067ab9 */ /* 0x000fe40000000a00 */
[----:B------:R-:W-:Y:S02]  /*5560*/  IMAD R36, R33, UR6, RZ ;  /* 0x0000000621247c24 */ /* 0x000fe4000f8e02ff */
[----:B------:R-:W-:-:S04]  /*5570*/  IMAD.WIDE.U32 R28, R39, UR6, R30 ;  /* 0x00000006271c7c25 */ /* 0x000fc8000f8e001e */
[--C-:B------:R-:W-:Y:S01]  /*5580*/  IMAD R37, R39, UR7, R36.reuse ;  /* 0x0000000727257c24 */ /* 0x100fe2000f8e0224 */
[----:B------:R-:W-:Y:S02]  /*5590*/  IADD3 R28, P1, R28, UR8, RZ ;  /* 0x000000081c1c7c10 */ /* 0x000fe4000ff3e0ff */
[----:B------:R-:W-:Y:S02]  /*55a0*/  PRMT R36, RZ, 0x7610, R36 ;  /* 0x00007610ff247816 */ /* 0x000fe40000000024 */
[----:B------:R-:W-:Y:S01]  /*55b0*/  IADD3.X R29, R29, UR9, R37, P1, !PT ;  /* 0x000000091d1d7c10 */ /* 0x000fe20008ffe425 */
[----:B------:R-:W-:Y:S08]  /*55c0*/  @P4 BRA `(.L_x_35) ;  /* 0x0000000000044947 */ /* 0x000ff00003800000 */
[----:B------:R0:W5:Y:S02]  /*55d0*/  LDG.E.U8 R36, desc[UR16][R28.64] ;  /* 0x000000101c247981 */ /* 0x000164000c1e1100 */
.L_x_35:
[----:B------:R-:W-:Y:S05]  /*55e0*/  BSYNC B1 ;  /* 0x0000000000017941 */ /* 0x000fea0003800000 */
.L_x_34:
[----:B-----5:R-:W-:Y:S01]  /*55f0*/  LOP3.LUT R36, R36, 0xff, RZ, 0xc0, !PT ;  /* 0x000000ff24247812 */ /* 0x020fe200078ec0ff */
[----:B------:R-:W-:Y:S01]  /*5600*/  BSSY B1, `(.L_x_36) ;  /* 0x000000b000017945 */ /* 0x000fe20003800000 */
[----:B------:R-:W-:Y:S02]  /*5610*/  ISETP.LT.OR P3, PT, R35, 0x2, !P0 ;  /* 0x000000022300780c */ /* 0x000fe40004761670 */
[----:B------:R-:W-:-:S05]  /*5620*/  F2FP.F16.E4M3.UNPACK_B R36, R36 ;  /* 0x00000024ff24723e */ /* 0x000fca00020006ff */
[----:B------:R-:W-:-:S05]  /*5630*/  HADD2.F32 R36, -RZ, R36.H0_H0 ;  /* 0x20000024ff247230 */ /* 0x000fca0000004100 */
[----:B------:R-:W-:Y:S01]  /*5640*/  FMUL R37, R36, UR19 ;  /* 0x0000001324257c20 */ /* 0x000fe20008400000 */
[----:B------:R-:W-:-:S03]  /*5650*/  PRMT R36, RZ, 0x7610, R36 ;  /* 0x00007610ff247816 */ /* 0x000fc60000000024 */
[----:B------:R-:W-:-:S05]  /*5660*/  FFMA R37, R226, UR20, R37 ;  /* 0x00000014e2257c23 */ /* 0x000fca0008000025 */
[----:B------:R-:W-:-:S05]  /*5670*/  F2FP.SATFINITE.E4M3.F32.PACK_AB_MERGE_C R37, RZ, R37, RZ ;  /* 0x00000025ff25723e */ /* 0x000fca00048070ff */
[----:B------:R1:W-:Y:S01]  /*5680*/  @!P4 STG.E.U8 desc[UR16][R24.64], R37 ;  /* 0x000000251800c986 */ /* 0x0003e2000c101110 */
[----:B------:R-:W-:Y:S05]  /*5690*/  @P3 BRA `(.L_x_37) ;  /* 0x0000000000043947 */ /* 0x000fea0003800000 */
[----:B------:R2:W5:Y:S02]  /*56a0*/  LDG.E.U8 R36, desc[UR16][R28.64+0x1] ;  /* 0x000001101c247981 */ /* 0x000564000c1e1100 */
.L_x_37:
[----:B------:R-:W-:Y:S05]  /*56b0*/  BSYNC B1 ;  /* 0x0000000000017941 */ /* 0x000fea0003800000 */
.L_x_36:
[----:B-----5:R-:W-:Y:S01]  /*56c0*/  LOP3.LUT R36, R36, 0xff, RZ, 0xc0, !PT ;  /* 0x000000ff24247812 */ /* 0x020fe200078ec0ff */
[----:B------:R-:W-:Y:S01]  /*56d0*/  BSSY B1, `(.L_x_38) ;  /* 0x0000013000017945 */ /* 0x000fe20003800000 */
[----:B-1----:R-:W-:Y:S02]  /*56e0*/  IADD3 R37, P1, R39, 0x8, RZ ;  /* 0x0000000827257810 */ /* 0x002fe40007f3e0ff */
[----:B------:R-:W-:-:S03]  /*56f0*/  F2FP.F16.E4M3.UNPACK_B R36, R36 ;  /* 0x00000024ff24723e */ /* 0x000fc600020006ff */
[----:B------:R-:W-:Y:S01]  /*5700*/  IMAD.X R32, RZ, RZ, R33, P1 ;  /* 0x000000ffff207224 */ /* 0x000fe200008e0621 */
[----:B------:R-:W-:Y:S01]  /*5710*/  ISETP.GE.AND P1, PT, R38, 0x9, PT ;  /* 0x000000092600780c */ /* 0x000fe20003f26270 */
[----:B------:R-:W-:Y:S02]  /*5720*/  HADD2.F32 R36, -RZ, R36.H0_H0 ;  /* 0x20000024ff247230 */ /* 0x000fe40000004100 */
[----:B------:R-:W-:Y:S01]  /*5730*/  IMAD R32, R32, UR6, RZ ;  /* 0x0000000620207c24 */ /* 0x000fe2000f8e02ff */
[----:B------:R-:W-:Y:S01]  /*5740*/  ISETP.LT.OR P5, PT, R35, 0x1, !P1 ;  /* 0x000000012300780c */ /* 0x000fe20004fa1670 */
[----:B------:R-:W-:-:S04]  /*5750*/  IMAD.WIDE.U32 R30, R37, UR6, R30 ;  /* 0x00000006251e7c25 */ /* 0x000fc8000f8e001e */
[----:B------:R-:W-:Y:S01]  /*5760*/  FMUL R36, R36, UR19 ;  /* 0x0000001324247c20 */ /* 0x000fe20008400000 */
[----:B------:R-:W-:-:S03]  /*5770*/  IMAD R37, R37, UR7, R32 ;  /* 0x0000000725257c24 */ /* 0x000fc6000f8e0220 */
[----:B------:R-:W-:Y:S01]  /*5780*/  FFMA R36, R225, UR20, R36 ;  /* 0x00000014e1247c23 */ /* 0x000fe20008000024 */
[----:B------:R-:W-:Y:S02]  /*5790*/  IADD3 R30, P4, R30, UR8, RZ ;  /* 0x000000081e1e7c10 */ /* 0x000fe4000ff9e0ff */
[----:B------:R-:W-:Y:S02]  /*57a0*/  PRMT R32, RZ, 0x7610, R32 ;  /* 0x00007610ff207816 */ /* 0x000fe40000000020 */
[----:B------:R-:W-:Y:S02]  /*57b0*/  F2FP.SATFINITE.E4M3.F32.PACK_AB_MERGE_C R33, RZ, R36, RZ ;  /* 0x00000024ff21723e */ /* 0x000fe400048070ff */
[----:B------:R-:W-:-:S03]  /*57c0*/  IADD3.X R31, R31, UR9, R37, P4, !PT ;  /* 0x000000091f1f7c10 */ /* 0x000fc6000a7fe425 */
[----:B------:R1:W-:Y:S01]  /*57d0*/  @!P3 STG.E.U8 desc[UR16][R24.64+0x1], R33 ;  /* 0x000001211800b986 */ /* 0x0003e2000c101110 */
[----:B------:R-:W-:Y:S05]  /*57e0*/  @P5 BRA `(.L_x_39) ;  /* 0x0000000000045947 */ /* 0x000fea0003800000 */
[----:B------:R3:W5:Y:S02]  /*57f0*/  LDG.E.U8 R32, desc[UR16][R30.64] ;  /* 0x000000101e207981 */ /* 0x000764000c1e1100 */
.L_x_39:
[----:B------:R-:W-:Y:S05]  /*5800*/  BSYNC B1 ;  /* 0x0000000000017941 */ /* 0x000fea0003800000 */
.L_x_38:
[----:B-----5:R-:W-:Y:S01]  /*5810*/  LOP3.LUT R32, R32, 0xff, RZ, 0xc0, !PT ;  /* 0x000000ff20207812 */ /* 0x020fe200078ec0ff */
[----:B------:R-:W-:Y:S01]  /*5820*/  BSSY B1, `(.L_x_40) ;  /* 0x000000b000017945 */ /* 0x000fe20003800000 */
[----:B------:R-:W-:Y:S02]  /*5830*/  ISETP.LT.OR P3, PT, R35, 0x2, !P1 ;  /* 0x000000022300780c */ /* 0x000fe40004f61670 */
[----:B------:R-:W-:-:S05]  /*5840*/  F2FP.F16.E4M3.UNPACK_B R32, R32 ;  /* 0x00000020ff20723e */ /* 0x000fca00020006ff */
[----:B------:R-:W-:-:S05]  /*5850*/  HADD2.F32 R32, -RZ, R32.H0_H0 ;  /* 0x20000020ff207230 */ /* 0x000fca0000004100 */
[----:B-1----:R-:W-:Y:S01]  /*5860*/  FMUL R33, R32, UR19 ;  /* 0x0000001320217c20 */ /* 0x002fe20008400000 */
[----:B------:R-:W-:-:S03]  /*5870*/  PRMT R32, RZ, 0x7610, R32 ;  /* 0x00007610ff207816 */ /* 0x000fc60000000020 */
[----:B------:R-:W-:-:S05]  /*5880*/  FFMA R33, R224, UR20, R33 ;  /* 0x00000014e0217c23 */ /* 0x000fca0008000021 */
[----:B------:R-:W-:-:S05]  /*5890*/  F2FP.SATFINITE.E4M3.F32.PACK_AB_MERGE_C R33, RZ, R33, RZ ;  /* 0x00000021ff21723e */ /* 0x000fca00048070ff */
[----:B------:R1:W-:Y:S01]  /*58a0*/  @!P5 STG.E.U8 desc[UR16][R26.64], R33 ;  /* 0x000000211a00d986 */ /* 0x0003e2000c101110 */
[----:B------:R-:W-:Y:S05]  /*58b0*/  @P3 BRA `(.L_x_41) ;  /* 0x0000000000043947 */ /* 0x000fea0003800000 */
[----:B------:R4:W5:Y:S02]  /*58c0*/  LDG.E.U8 R32, desc[UR16][R30.64+0x1] ;  /* 0x000001101e207981 */ /* 0x000964000c1e1100 */
.L_x_41:
[----:B------:R-:W-:Y:S05]  /*58d0*/  BSYNC B1 ;  /* 0x0000000000017941 */ /* 0x000fea0003800000 */
.L_x_40:
[----:B-----5:R-:W-:Y:S01]  /*58e0*/  LOP3.LUT R32, R32, 0xff, RZ, 0xc0, !PT ;  /* 0x000000ff20207812 */ /* 0x020fe200078ec0ff */
[----:B------:R-:W-:Y:S01]  /*58f0*/  BSSY B1, `(.L_x_42) ;  /* 0x000000b000017945 */ /* 0x000fe20003800000 */
[----:B------:R-:W-:Y:S02]  /*5900*/  ISETP.LT.OR P4, PT, R35, 0x9, !P0 ;  /* 0x000000092300780c */ /* 0x000fe40004781670 */
[----:B------:R-:W-:-:S05]  /*5910*/  F2FP.F16.E4M3.UNPACK_B R32, R32 ;  /* 0x00000020ff20723e */ /* 0x000fca00020006ff */
[----:B------:R-:W-:-:S05]  /*5920*/  HADD2.F32 R32, -RZ, R32.H0_H0 ;  /* 0x20000020ff207230 */ /* 0x000fca0000004100 */
[----:B------:R-:W-:-:S04]  /*5930*/  FMUL R32, R32, UR19 ;  /* 0x0000001320207c20 */ /* 0x000fc80008400000 */
[----:B------:R-:W-:-:S05]  /*5940*/  FFMA R32, R223, UR20, R32 ;  /* 0x00000014df207c23 */ /* 0x000fca0008000020 */
[----:B-1----:R-:W-:Y:S02]  /*5950*/  F2FP.SATFINITE.E4M3.F32.PACK_AB_MERGE_C R33, RZ, R32, RZ ;  /* 0x00000020ff21723e */ /* 0x002fe400048070ff */
[----:B------:R-:W-:-:S03]  /*5960*/  PRMT R32, RZ, 0x7610, R32 ;  /* 0x00007610ff207816 */ /* 0x000fc60000000020 */
[----:B------:R1:W-:Y:S01]  /*5970*/  @!P3 STG.E.U8 desc[UR16][R26.64+0x1], R33 ;  /* 0x000001211a00b986 */ /* 0x0003e2000c101110 */
[----:B------:R-:W-:Y:S05]  /*5980*/  @P4 BRA `(.L_x_43) ;  /* 0x0000000000044947 */ /* 0x000fea0003800000 */
[----:B------:R0:W5:Y:S02]  /*5990*/  LDG.E.U8 R32, desc[UR16][R28.64+0x8] ;  /* 0x000008101c207981 */ /* 0x000164000c1e1100 */
.L_x_43:
[----:B------:R-:W-:Y:S05]  /*59a0*/  BSYNC B1 ;  /* 0x0000000000017941 */ /* 0x000fea0003800000 */
.L_x_42:
        /* <DEDUP_REMOVED lines=12> */
.L_x_45:
[----:B------:R-:W-:Y:S05]  /*5a70*/  BSYNC B1 ;  /* 0x0000000000017941 */ /* 0x000fea0003800000 */
.L_x_44:
        /* <DEDUP_REMOVED lines=12> */
.L_x_47:
[----:B------:R-:W-:Y:S05]  /*5b40*/  BSYNC B1 ;  /* 0x0000000000017941 */ /* 0x000fea0003800000 */
.L_x_46:
        /* <DEDUP_REMOVED lines=12> */
.L_x_49:
[----:B------:R-:W-:Y:S05]  /*5c10*/  BSYNC B1 ;  /* 0x0000000000017941 */ /* 0x000fea0003800000 */
.L_x_48:
        /* <DEDUP_REMOVED lines=12> */
.L_x_51:
[----:B------:R-:W-:Y:S05]  /*5ce0*/  BSYNC B1 ;  /* 0x0000000000017941 */ /* 0x000fea0003800000 */
.L_x_50:
        /* <DEDUP_REMOVED lines=12> */
.L_x_53:
[----:B------:R-:W-:Y:S05]  /*5db0*/  BSYNC B1 ;  /* 0x0000000000017941 */ /* 0x000fea0003800000 */
.L_x_52:
        /* <DEDUP_REMOVED lines=12> */
.L_x_55:
[----:B------:R-:W-:Y:S05]  /*5e80*/  BSYNC B1 ;  /* 0x0000000000017941 */ /* 0x000fea0003800000 */
.L_x_54:
        /* <DEDUP_REMOVED lines=12> */
.L_x_57:
[----:B------:R-:W-:Y:S05]  /*5f50*/  BSYNC B1 ;  /* 0x0000000000017941 */ /* 0x000fea0003800000 */
.L_x_56:
        /* <DEDUP_REMOVED lines=12> */
.L_x_59:
[----:B------:R-:W-:Y:S05]  /*6020*/  BSYNC B1 ;  /* 0x0000000000017941 */ /* 0x000fea0003800000 */
.L_x_58:
        /* <DEDUP_REMOVED lines=12> */
.L_x_61:
[----:B------:R-:W-:Y:S05]  /*60f0*/  BSYNC B1 ;  /* 0x0000000000017941 */ /* 0x000fea0003800000 */
.L_x_60:
        /* <DEDUP_REMOVED lines=12> */
.L_x_63:
[----:B------:R-:W-:Y:S05]  /*61c0*/  BSYNC B1 ;  /* 0x0000000000017941 */ /* 0x000fea0003800000 */
.L_x_62:
        /* <DEDUP_REMOVED lines=12> */
.L_x_65:
[----:B------:R-:W-:Y:S05]  /*6290*/  BSYNC B1 ;  /* 0x0000000000017941 */ /* 0x000fea0003800000 */
.L_x_64:
        /* <DEDUP_REMOVED lines=12> */
.L_x_67:
[----:B------:R-:W-:Y:S05]  /*6360*/  BSYNC B1 ;  /* 0x0000000000017941 */ /* 0x000fea0003800000 */
.L_x_66:
        /* <DEDUP_REMOVED lines=12> */
.L_x_69:
[----:B------:R-:W-:Y:S05]  /*6430*/  BSYNC B1 ;  /* 0x0000000000017941 */ /* 0x000fea0003800000 */
.L_x_68:
        /* <DEDUP_REMOVED lines=12> */
.L_x_71:
[----:B------:R-:W-:Y:S05]  /*6500*/  BSYNC B1 ;  /* 0x0000000000017941 */ /* 0x000fea0003800000 */
.L_x_70:
        /* <DEDUP_REMOVED lines=12> */
.L_x_73:
[----:B------:R-:W-:Y:S05]  /*65d0*/  BSYNC B1 ;  /* 0x0000000000017941 */ /* 0x000fea0003800000 */
.L_x_72:
        /* <DEDUP_REMOVED lines=12> */
.L_x_75:
[----:B------:R-:W-:Y:S05]  /*66a0*/  BSYNC B1 ;  /* 0x0000000000017941 */ /* 0x000fea0003800000 */
.L_x_74:
        /* <DEDUP_REMOVED lines=12> */
.L_x_77:
[----:B------:R-:W-:Y:S05]  /*6770*/  BSYNC B1 ;  /* 0x0000000000017941 */ /* 0x000fea0003800000 */
.L_x_76:
        /* <DEDUP_REMOVED lines=12> */
.L_x_79:
[----:B------:R-:W-:Y:S05]  /*6840*/  BSYNC B1 ;  /* 0x0000000000017941 */ /* 0x000fea0003800000 */
.L_x_78:
        /* <DEDUP_REMOVED lines=12> */
.L_x_81:
[----:B------:R-:W-:Y:S05]  /*6910*/  BSYNC B1 ;  /* 0x0000000000017941 */ /* 0x000fea0003800000 */
.L_x_80:
        /* <DEDUP_REMOVED lines=12> */
.L_x_83:
[----:B------:R-:W-:Y:S05]  /*69e0*/  BSYNC B1 ;  /* 0x0000000000017941 */ /* 0x000fea0003800000 */
.L_x_82:
        /* <DEDUP_REMOVED lines=12> */
.L_x_85:
[----:B------:R-:W-:Y:S05]  /*6ab0*/  BSYNC B1 ;  /* 0x0000000000017941 */ /* 0x000fea0003800000 */
.L_x_84:
        /* <DEDUP_REMOVED lines=12> */
.L_x_87:
[----:B------:R-:W-:Y:S05]  /*6b80*/  BSYNC B1 ;  /* 0x0000000000017941 */ /* 0x000fea0003800000 */
.L_x_86:
        /* <DEDUP_REMOVED lines=12> */
.L_x_89:
[----:B------:R-:W-:Y:S05]  /*6c50*/  BSYNC B1 ;  /* 0x0000000000017941 */ /* 0x000fea0003800000 */
.L_x_88:
        /* <DEDUP_REMOVED lines=12> */
.L_x_91:
[----:B------:R-:W-:Y:S05]  /*6d20*/  BSYNC B1 ;  /* 0x0000000000017941 */ /* 0x000fea0003800000 */
.L_x_90:
        /* <DEDUP_REMOVED lines=12> */
.L_x_93:
[----:B------:R-:W-:Y:S05]  /*6df0*/  BSYNC B1 ;  /* 0x0000000000017941 */ /* 0x000fea0003800000 */
.L_x_92:
        /* <DEDUP_REMOVED lines=12> */
.L_x_95:
[----:B------:R-:W-:Y:S05]  /*6ec0*/  BSYNC B1 ;  /* 0x0000000000017941 */ /* 0x000fea0003800000 */
.L_x_94:
        /* <DEDUP_REMOVED lines=12> */
.L_x_97:
[----:B------:R-:W-:Y:S05]  /*6f90*/  BSYNC B1 ;  /* 0x0000000000017941 */ /* 0x000fea0003800000 */
.L_x_96:
        /* <DEDUP_REMOVED lines=12> */
.L_x_99:
[----:B------:R-:W-:Y:S05]  /*7060*/  BSYNC B1 ;  /* 0x0000000000017941 */ /* 0x000fea0003800000 */
.L_x_98:
        /* <DEDUP_REMOVED lines=12> */
.L_x_101:
[----:B------:R-:W-:Y:S05]  /*7130*/  BSYNC B1 ;  /* 0x0000000000017941 */ /* 0x000fea0003800000 */
.L_x_100:
        /* <DEDUP_REMOVED lines=12> */
.L_x_103:
[----:B------:R-:W-:Y:S05]  /*7200*/  BSYNC B1 ;  /* 0x0000000000017941 */ /* 0x000fea0003800000 */
.L_x_102:
        /* <DEDUP_REMOVED lines=12> */
.L_x_105:
[----:B------:R-:W-:Y:S05]  /*72d0*/  BSYNC B1 ;  /* 0x0000000000017941 */ /* 0x000fea0003800000 */
.L_x_104:
        /* <DEDUP_REMOVED lines=12> */
.L_x_107:
[----:B------:R-:W-:Y:S05]  /*73a0*/  BSYNC B1 ;  /* 0x0000000000017941 */ /* 0x000fea0003800000 */
.L_x_106:
        /* <DEDUP_REMOVED lines=12> */
.L_x_109:
[----:B------:R-:W-:Y:S05]  /*7470*/  BSYNC B1 ;  /* 0x0000000000017941 */ /* 0x000fea0003800000 */
.L_x_108:
        /* <DEDUP_REMOVED lines=12> */
.L_x_111:
[----:B------:R-:W-:Y:S05]  /*7540*/  BSYNC B1 ;  /* 0x0000000000017941 */ /* 0x000fea0003800000 */
.L_x_110:
        /* <DEDUP_REMOVED lines=12> */
.L_x_113:
[----:B------:R-:W-:Y:S05]  /*7610*/  BSYNC B1 ;  /* 0x0000000000017941 */ /* 0x000fea0003800000 */
.L_x_112:
        /* <DEDUP_REMOVED lines=12> */
.L_x_115:
[----:B------:R-:W-:Y:S05]  /*76e0*/  BSYNC B1 ;  /* 0x0000000000017941 */ /* 0x000fea0003800000 */
.L_x_114:
        /* <DEDUP_REMOVED lines=12> */
.L_x_117:
[----:B------:R-:W-:Y:S05]  /*77b0*/  BSYNC B1 ;  /* 0x0000000000017941 */ /* 0x000fea0003800000 */
.L_x_116:
        /* <DEDUP_REMOVED lines=12> */
.L_x_119:
[----:B------:R-:W-:Y:S05]  /*7880*/  BSYNC B1 ;  /* 0x0000000000017941 */ /* 0x000fea0003800000 */
.L_x_118:
        /* <DEDUP_REMOVED lines=12> */
.L_x_121:
[----:B------:R-:W-:Y:S05]  /*7950*/  BSYNC B1 ;  /* 0x0000000000017941 */ /* 0x000fea0003800000 */
.L_x_120:
        /* <DEDUP_REMOVED lines=12> */
.L_x_123:
[----:B------:R-:W-:Y:S05]  /*7a20*/  BSYNC B1 ;  /* 0x0000000000017941 */ /* 0x000fea0003800000 */
.L_x_122:
        /* <DEDUP_REMOVED lines=12> */
.L_x_125:
[----:B------:R-:W-:Y:S05]  /*7af0*/  BSYNC B1 ;  /* 0x0000000000017941 */ /* 0x000fea0003800000 */
.L_x_124:
        /* <DEDUP_REMOVED lines=12> */
.L_x_127:
[----:B------:R-:W-:Y:S05]  /*7bc0*/  BSYNC B1 ;  /* 0x0000000000017941 */ /* 0x000fea0003800000 */
.L_x_126:
        /* <DEDUP_REMOVED lines=12> */
.L_x_129:
[----:B------:R-:W-:Y:S05]  /*7c90*/  BSYNC B1 ;  /* 0x0000000000017941 */ /* 0x000fea0003800000 */
.L_x_128:
        /* <DEDUP_REMOVED lines=12> */
.L_x_131:
[----:B------:R-:W-:Y:S05]  /*7d60*/  BSYNC B1 ;  /* 0x0000000000017941 */ /* 0x000fea0003800000 */
.L_x_130:
        /* <DEDUP_REMOVED lines=12> */
.L_x_133:
[----:B------:R-:W-:Y:S05]  /*7e30*/  BSYNC B1 ;  /* 0x0000000000017941 */ /* 0x000fea0003800000 */
.L_x_132:
        /* <DEDUP_REMOVED lines=12> */
.L_x_135:
[----:B------:R-:W-:Y:S05]  /*7f00*/  BSYNC B1 ;  /* 0x0000000000017941 */ /* 0x000fea0003800000 */
.L_x_134:
        /* <DEDUP_REMOVED lines=12> */
.L_x_137:
[----:B------:R-:W-:Y:S05]  /*7fd0*/  BSYNC B1 ;  /* 0x0000000000017941 */ /* 0x000fea0003800000 */
.L_x_136:
        /* <DEDUP_REMOVED lines=12> */
.L_x_139:
[----:B------:R-:W-:Y:S05]  /*80a0*/  BSYNC B1 ;  /* 0x0000000000017941 */ /* 0x000fea0003800000 */
.L_x_138:
        /* <DEDUP_REMOVED lines=12> */
.L_x_141:
[----:B------:R-:W-:Y:S05]  /*8170*/  BSYNC B1 ;  /* 0x0000000000017941 */ /* 0x000fea0003800000 */
.L_x_140:
        /* <DEDUP_REMOVED lines=12> */
.L_x_143:
[----:B------:R-:W-:Y:S05]  /*8240*/  BSYNC B1 ;  /* 0x0000000000017941 */ /* 0x000fea0003800000 */
.L_x_142:
        /* <DEDUP_REMOVED lines=12> */
.L_x_145:
[----:B------:R-:W-:Y:S05]  /*8310*/  BSYNC B1 ;  /* 0x0000000000017941 */ /* 0x000fea0003800000 */
.L_x_144:
        /* <DEDUP_REMOVED lines=12> */
.L_x_147:
[----:B------:R-:W-:Y:S05]  /*83e0*/  BSYNC B1 ;  /* 0x0000000000017941 */ /* 0x000fea0003800000 */
.L_x_146:
        /* <DEDUP_REMOVED lines=12> */
.L_x_149:
[----:B------:R-:W-:Y:S05]  /*84b0*/  BSYNC B1 ;  /* 0x0000000000017941 */ /* 0x000fea0003800000 */
.L_x_148:
        /* <DEDUP_REMOVED lines=12> */
.L_x_151:
[----:B------:R-:W-:Y:S05]  /*8580*/  BSYNC B1 ;  /* 0x0000000000017941 */ /* 0x000fea0003800000 */
.L_x_150:
        /* <DEDUP_REMOVED lines=12> */
.L_x_153:
[----:B------:R-:W-:Y:S05]  /*8650*/  BSYNC B1 ;  /* 0x0000000000017941 */ /* 0x000fea0003800000 */
.L_x_152:
        /* <DEDUP_REMOVED lines=12> */
.L_x_155:
[----:B------:R-:W-:Y:S05]  /*8720*/  BSYNC B1 ;  /* 0x0000000000017941 */ /* 0x000fea0003800000 */
.L_x_154:
        /* <DEDUP_REMOVED lines=12> */
.L_x_157:
[----:B------:R-:W-:Y:S05]  /*87f0*/  BSYNC B1 ;  /* 0x0000000000017941 */ /* 0x000fea0003800000 */
.L_x_156:
        /* <DEDUP_REMOVED lines=12> */
.L_x_159:
[----:B------:R-:W-:Y:S05]  /*88c0*/  BSYNC B1 ;  /* 0x0000000000017941 */ /* 0x000fea0003800000 */
.L_x_158:
        /* <DEDUP_REMOVED lines=12> */
.L_x_161:
[----:B------:R-:W-:Y:S05]  /*8990*/  BSYNC B1 ;  /* 0x0000000000017941 */ /* 0x000fea0003800000 */
.L_x_160:
        /* <DEDUP_REMOVED lines=12> */
.L_x_163:
[----:B------:R-:W-:Y:S05]  /*8a60*/  BSYNC B1 ;  /* 0x0000000000017941 */ /* 0x000fea0003800000 */
.L_x_162:
        /* <DEDUP_REMOVED lines=12> */
.L_x_165:
[----:B------:R-:W-:Y:S05]  /*8b30*/  BSYNC B1 ;  /* 0x0000000000017941 */ /* 0x000fea0003800000 */
.L_x_164:
        /* <DEDUP_REMOVED lines=12> */
.L_x_167:
[----:B------:R-:W-:Y:S05]  /*8c00*/  BSYNC B1 ;  /* 0x0000000000017941 */ /* 0x000fea0003800000 */
.L_x_166:
        /* <DEDUP_REMOVED lines=12> */
.L_x_169:
[----:B------:R-:W-:Y:S05]  /*8cd0*/  BSYNC B1 ;  /* 0x0000000000017941 */ /* 0x000fea0003800000 */
.L_x_168:
        /* <DEDUP_REMOVED lines=12> */
.L_x_171:
[----:B------:R-:W-:Y:S05]  /*8da0*/  BSYNC B1 ;  /* 0x0000000000017941 */ /* 0x000fea0003800000 */
.L_x_170:
        /* <DEDUP_REMOVED lines=12> */
.L_x_173:
[----:B------:R-:W-:Y:S05]  /*8e70*/  BSYNC B1 ;  /* 0x0000000000017941 */ /* 0x000fea0003800000 */
.L_x_172:
        /* <DEDUP_REMOVED lines=12> */
.L_x_175:
[----:B------:R-:W-:Y:S05]  /*8f40*/  BSYNC B1 ;  /* 0x0000000000017941 */ /* 0x000fea0003800000 */
.L_x_174:
        /* <DEDUP_REMOVED lines=12> */
.L_x_177:
[----:B------:R-:W-:Y:S05]  /*9010*/  BSYNC B1 ;  /* 0x0000000000017941 */ /* 0x000fea0003800000 */
.L_x_176:
        /* <DEDUP_REMOVED lines=12> */
.L_x_179:
[----:B------:R-:W-:Y:S05]  /*90e0*/  BSYNC B1 ;  /* 0x0000000000017941 */ /* 0x000fea0003800000 */
.L_x_178:
        /* <DEDUP_REMOVED lines=12> */
.L_x_181:
[----:B------:R-:W-:Y:S05]  /*91b0*/  BSYNC B1 ;  /* 0x0000000000017941 */ /* 0x000fea0003800000 */
.L_x_180:
        /* <DEDUP_REMOVED lines=12> */
.L_x_183:
[----:B------:R-:W-:Y:S05]  /*9280*/  BSYNC B1 ;  /* 0x0000000000017941 */ /* 0x000fea0003800000 */
.L_x_182:
        /* <DEDUP_REMOVED lines=12> */
.L_x_185:
[----:B------:R-:W-:Y:S05]  /*9350*/  BSYNC B1 ;  /* 0x0000000000017941 */ /* 0x000fea0003800000 */
.L_x_184:
[----:B-----5:R-:W-:Y:S01]  /*9360*/  LOP3.LUT R32, R32, 0xff, RZ, 0xc0, !PT ;  /* 0x000000ff20207812 */ /* 0x020fe200078ec0ff */
[----:B------:R-:W-:Y:S01]  /*9370*/  BSSY B1, `(.L_x_186) ;  /* 0x000000b000017945 */ /* 0x000fe20003800000 */
[----:B------:R-:W-:Y:S02]  /*9380*/  ISETP.LT.OR P4, PT, R35, 0x99, !P0 ;  /* 0x000000992300780c */ /* 0x000fe40004781670 */
[----:B------:R-:W-:-:S05]  /*9390*/  F2FP.F16.E4M3.UNPACK_B R32, R32 ;  /* 0x00000020ff20723e */ /* 0x000fca00020006ff */
[----:B------:R-:W-:-:S05]  /*93a0*/  HADD2.F32 R32, -RZ, R32.H0_H0 ;  /* 0x20000020ff207230 */ /* 0x000fca0000004100 */
[----:B------:R-:W-:-:S04]  /*93b0*/  FMUL R32, R32, UR19 ;  /* 0x0000001320207c20 */ /* 0x000fc80008400000 */
[----:B------:R-:W-:Y:S01]  /*93c0*/  FFMA R32, R23, UR20, R32 ;  /* 0x0000001417207c23 */ /* 0x000fe20008000020 */
[----:B------:R-:W-:-:S04]  /*93d0*/  PRMT R23, RZ, 0x7610, R23 ;  /* 0x00007610ff177816 */ /* 0x000fc80000000017 */
[----:B-1----:R-:W-:-:S05]  /*93e0*/  F2FP.SATFINITE.E4M3.F32.PACK_AB_MERGE_C R33, RZ, R32, RZ ;  /* 0x00000020ff21723e */ /* 0x002fca00048070ff */
[----:B------:R1:W-:Y:S01]  /*93f0*/  @!P3 STG.E.U8 desc[UR16][R26.64+0x91], R33 ;  /* 0x000091211a00b986 */ /* 0x0003e2000c101110 */
[----:B------:R-:W-:Y:S05]  /*9400*/  @P4 BRA `(.L_x_187) ;  /* 0x0000000000044947 */ /* 0x000fea0003800000 */
[----:B------:R0:W5:Y:S02]  /*9410*/  LDG.E.U8 R23, desc[UR16][R28.64+0x98] ;  /* 0x000098101c177981 */ /* 0x000164000c1e1100 */
.L_x_187:
[----:B------:R-:W-:Y:S05]  /*9420*/  BSYNC B1 ;  /* 0x0000000000017941 */ /* 0x000fea0003800000 */
.L_x_186:
        /* <DEDUP_REMOVED lines=8> */
[----:B------:R-:W-:-:S05]  /*94b0*/  F2FP.SATFINITE.E4M3.F32.PACK_AB_MERGE_C R23, RZ, R23, RZ ;  /* 0x00000017ff17723e */ /* 0x000fca00048070ff */
[----:B------:R0:W-:Y:S01]  /*94c0*/  @!P4 STG.E.U8 desc[UR16][R24.64+0x98], R23 ;  /* 0x000098171800c986 */ /* 0x0001e2000c101110 */
[----:B------:R-:W-:Y:S05]  /*94d0*/  @P3 BRA `(.L_x_189) ;  /* 0x0000000000043947 */ /* 0x000fea0003800000 */
[----:B------:R0:W5:Y:S02]  /*94e0*/  LDG.E.U8 R22, desc[UR16][R28.64+0x99] ;  /* 0x000099101c167981 */ /* 0x000164000c1e1100 */
.L_x_189:
[----:B------:R-:W-:Y:S05]  /*94f0*/  BSYNC B1 ;  /* 0x0000000000017941 */ /* 0x000fea0003800000 */
.L_x_188:
        /* <DEDUP_REMOVED lines=8> */
[----:B0-----:R-:W-:-:S05]  /*9580*/  F2FP.SATFINITE.E4M3.F32.PACK_AB_MERGE_C R23, RZ, R22, RZ ;  /* 0x00000016ff17723e */ /* 0x001fca00048070ff */
[----:B------:R0:W-:Y:S01]  /*9590*/  @!P3 STG.E.U8 desc[UR16][R24.64+0x99], R23 ;  /* 0x000099171800b986 */ /* 0x0001e2000c101110 */
[----:B------:R-:W-:Y:S05]  /*95a0*/  @P4 BRA `(.L_x_191) ;  /* 0x0000000000044947 */ /* 0x000fea0003800000 */
[----:B------:R0:W5:Y:S02]  /*95b0*/  LDG.E.U8 R21, desc[UR16][R30.64+0x98] ;  /* 0x000098101e157981 */ /* 0x000164000c1e1100 */
.L_x_191:
[----:B------:R-:W-:Y:S05]  /*95c0*/  BSYNC B1 ;  /* 0x0000000000017941 */ /* 0x000fea0003800000 */
.L_x_190:
        /* <DEDUP_REMOVED lines=12> */
.L_x_193:
[----:B------:R-:W-:Y:S05]  /*9690*/  BSYNC B1 ;  /* 0x0000000000017941 */ /* 0x000fea0003800000 */
.L_x_192:
        /* <DEDUP_REMOVED lines=12> */
.L_x_195:
[----:B------:R-:W-:Y:S05]  /*9760*/  BSYNC B1 ;  /* 0x0000000000017941 */ /* 0x000fea0003800000 */
.L_x_194:
        /* <DEDUP_REMOVED lines=12> */
.L_x_197:
[----:B------:R-:W-:Y:S05]  /*9830*/  BSYNC B1 ;  /* 0x0000000000017941 */ /* 0x000fea0003800000 */
.L_x_196:
        /* <DEDUP_REMOVED lines=12> */
.L_x_199:
[----:B------:R-:W-:Y:S05]  /*9900*/  BSYNC B1 ;  /* 0x0000000000017941 */ /* 0x000fea0003800000 */
.L_x_198:
        /* <DEDUP_REMOVED lines=12> */
.L_x_201:
[----:B------:R-:W-:Y:S05]  /*99d0*/  BSYNC B1 ;  /* 0x0000000000017941 */ /* 0x000fea0003800000 */
.L_x_200:
        /* <DEDUP_REMOVED lines=12> */
.L_x_203:
[----:B------:R-:W-:Y:S05]  /*9aa0*/  BSYNC B1 ;  /* 0x0000000000017941 */ /* 0x000fea0003800000 */
.L_x_202:
        /* <DEDUP_REMOVED lines=12> */
.L_x_205:
[----:B------:R-:W-:Y:S05]  /*9b70*/  BSYNC B1 ;  /* 0x0000000000017941 */ /* 0x000fea0003800000 */
.L_x_204:
        /* <DEDUP_REMOVED lines=12> */
.L_x_207:
[----:B------:R-:W-:Y:S05]  /*9c40*/  BSYNC B1 ;  /* 0x0000000000017941 */ /* 0x000fea0003800000 */
.L_x_206:
        /* <DEDUP_REMOVED lines=12> */
.L_x_209:
[----:B------:R-:W-:Y:S05]  /*9d10*/  BSYNC B1 ;  /* 0x0000000000017941 */ /* 0x000fea0003800000 */
.L_x_208:
        /* <DEDUP_REMOVED lines=12> */
.L_x_211:
[----:B------:R-:W-:Y:S05]  /*9de0*/  BSYNC B1 ;  /* 0x0000000000017941 */ /* 0x000fea0003800000 */
.L_x_210:
        /* <DEDUP_REMOVED lines=12> */
.L_x_213:
[----:B------:R-:W-:Y:S05]  /*9eb0*/  BSYNC B1 ;  /* 0x0000000000017941 */ /* 0x000fea0003800000 */
.L_x_212:
        /* <DEDUP_REMOVED lines=12> */
.L_x_215:
[----:B------:R-:W-:Y:S05]  /*9f80*/  BSYNC B1 ;  /* 0x0000000000017941 */ /* 0x000fea0003800000 */
.L_x_214:
        /* <DEDUP_REMOVED lines=12> */
.L_x_217:
[----:B------:R-:W-:Y:S05]  /*a050*/  BSYNC B1 ;  /* 0x0000000000017941 */ /* 0x000fea0003800000 */
.L_x_216:
        /* <DEDUP_REMOVED lines=12> */
.L_x_219:
[----:B------:R-:W-:Y:S05]  /*a120*/  BSYNC B1 ;  /* 0x0000000000017941 */ /* 0x000fea0003800000 */
.L_x_218:
        /* <DEDUP_REMOVED lines=12> */
.L_x_221:
[----:B------:R-:W-:Y:S05]  /*a1f0*/  BSYNC B1 ;  /* 0x0000000000017941 */ /* 0x000fea0003800000 */
.L_x_220:
        /* <DEDUP_REMOVED lines=12> */
.L_x_223:
[----:B------:R-:W-:Y:S05]  /*a2c0*/  BSYNC B1 ;  /* 0x0000000000017941 */ /* 0x000fea0003800000 */
.L_x_222:
        /* <DEDUP_REMOVED lines=12> */
.L_x_225:
[----:B------:R-:W-:Y:S05]  /*a390*/  BSYNC B1 ;  /* 0x0000000000017941 */ /* 0x000fea0003800000 */
.L_x_224:
        /* <DEDUP_REMOVED lines=12> */
.L_x_227:
[----:B------:R-:W-:Y:S05]  /*a460*/  BSYNC B1 ;  /* 0x0000000000017941 */ /* 0x000fea0003800000 */
.L_x_226:
        /* <DEDUP_REMOVED lines=12> */
.L_x_229:
[----:B------:R-:W-:Y:S05]  /*a530*/  BSYNC B1 ;  /* 0x0000000000017941 */ /* 0x000fea0003800000 */
.L_x_228:
[----:B-----5:R-:W-:Y:S01]  /*a540*/  LOP3.LUT R2, R2, 0xff, RZ, 0xc0, !PT ;  /* 0x000000ff02027812 */ /* 0x020fe200078ec0ff */
[----:B------:R-:W-:Y:S01]  /*a550*/  BSSY B1, `(.L_x_230) ;  /* 0x000000b000017945 */ /* 0x000fe20003800000 */
[----:B------:R-:W-:Y:S02]  /*a560*/  ISETP.LT.OR P4, PT, R35, 0xc1, !P1 ;  /* 0x000000c12300780c */ /* 0x000fe40004f81670 */
[----:B------:R-:W-:-:S05]  /*a570*/  F2FP.F16.E4M3.UNPACK_B R2, R2 ;  /* 0x00000002ff02723e */ /* 0x000fca00020006ff */
[----:B------:R-:W-:-:S05]  /*a580*/  HADD2.F32 R2, -RZ, R2.H0_H0 ;  /* 0x20000002ff027230 */ /* 0x000fca0000004100 */
[----:B0-----:R-:W-:-:S04]  /*a590*/  FMUL R3, R2, UR19 ;  /* 0x0000001302037c20 */ /* 0x001fc80008400000 */
[----:B------:R-:W-:Y:S01]  /*a5a0*/  FFMA R3, R0, UR20, R3 ;  /* 0x0000001400037c23 */ /* 0x000fe20008000003 */
[----:B------:R-:W-:-:S04]  /*a5b0*/  PRMT R0, RZ, 0x7610, R0 ;  /* 0x00007610ff007816 */ /* 0x000fc80000000000 */
[----:B------:R-:W-:-:S05]  /*a5c0*/  F2FP.SATFINITE.E4M3.F32.PACK_AB_MERGE_C R3, RZ, R3, RZ ;  /* 0x00000003ff03723e */ /* 0x000fca00048070ff */
[----:B------:R0:W-:Y:S01]  /*a5d0*/  @!P3 STG.E.U8 desc[UR16][R24.64+0xc1], R3 ;  /* 0x0000c1031800b986 */ /* 0x0001e2000c101110 */
[----:B------:R-:W-:Y:S05]  /*a5e0*/  @P4 BRA `(.L_x_231) ;  /* 0x0000000000044947 */ /* 0x000fea0003800000 */
[----:B------:R0:W5:Y:S02]  /*a5f0*/  LDG.E.U8 R0, desc[UR16][R30.64+0xc0] ;  /* 0x0000c0101e007981 */ /* 0x000164000c1e1100 */
.L_x_231:
[----:B------:R-:W-:Y:S05]  /*a600*/  BSYNC B1 ;  /* 0x0000000000017941 */ /* 0x000fea0003800000 */
.L_x_230:
[----:B------:R-:W2:Y:S01]  /*a610*/  LDL.LU R2, [R1] ;  /* 0x0000000001027983 */ /* 0x000ea20000300800 */
[----:B-----5:R-:W-:Y:S01]  /*a620*/  LOP3.LUT R0, R0, 0xff, RZ, 0xc0, !PT ;  /* 0x000000ff00007812 */ /* 0x020fe200078ec0ff */
[----:B------:R-:W-:Y:S01]  /*a630*/  BSSY B1, `(.L_x_232) ;  /* 0x000000b000017945 */ /* 0x000fe20003800000 */
[----:B------:R-:W-:Y:S02]  /*a640*/  ISETP.LT.OR P3, PT, R35, 0xc2, !P1 ;  /* 0x000000c22300780c */ /* 0x000fe40004f61670 */
[----:B------:R-:W-:-:S05]  /*a650*/  F2FP.F16.E4M3.UNPACK_B R0, R0 ;  /* 0x00000000ff00723e */ /* 0x000fca00020006ff */
[----:B------:R-:W-:-:S05]  /*a660*/  HADD2.F32 R0, -RZ, R0.H0_H0 ;  /* 0x20000000ff007230 */ /* 0x000fca0000004100 */
[----:B------:R-:W-:-:S04]  /*a670*/  FMUL R0, R0, UR19 ;  /* 0x0000001300007c20 */ /* 0x000fc80008400000 */
[----:B--2---:R-:W-:-:S05]  /*a680*/  FFMA R0, R2, UR20, R0 ;  /* 0x0000001402007c23 */ /* 0x004fca0008000000 */
[----:B0-----:R-:W-:Y:S02]  /*a690*/  F2FP.SATFINITE.E4M3.F32.PACK_AB_MERGE_C R3, RZ, R0, RZ ;  /* 0x00000000ff03723e */ /* 0x001fe400048070ff */
[----:B------:R-:W-:-:S03]  /*a6a0*/  PRMT R0, RZ, 0x7610, R0 ;  /* 0x00007610ff007816 */ /* 0x000fc60000000000 */
[----:B------:R0:W-:Y:S01]  /*a6b0*/  @!P4 STG.E.U8 desc[UR16][R26.64+0xc0], R3 ;  /* 0x0000c0031a00c986 */ /* 0x0001e2000c101110 */
[----:B------:R-:W-:Y:S05]  /*a6c0*/  @P3 BRA `(.L_x_233) ;  /* 0x0000000000043947 */ /* 0x000fea0003800000 */
[----:B------:R2:W5:Y:S02]  /*a6d0*/  LDG.E.U8 R0, desc[UR16][R30.64+0xc1] ;  /* 0x0000c1101e007981 */ /* 0x000564000c1e1100 */
.L_x_233:
[----:B------:R-:W-:Y:S05]  /*a6e0*/  BSYNC B1 ;  /* 0x0000000000017941 */ /* 0x000fea0003800000 */
.L_x_232:
[----:B------:R-:W3:Y:S01]  /*a6f0*/  LDL.LU R2, [R1+0x4] ;  /* 0x0000040001027983 */ /* 0x000ee20000300800 */
[----:B-----5:R-:W-:Y:S01]  /*a700*/  LOP3.LUT R0, R0, 0xff, RZ, 0xc0, !PT ;  /* 0x000000ff00007812 */ /* 0x020fe200078ec0ff */
[----:B------:R-:W-:Y:S01]  /*a710*/  BSSY B1, `(.L_x_234) ;  /* 0x000000b000017945 */ /* 0x000fe20003800000 */
[----:B------:R-:W-:Y:S02]  /*a720*/  ISETP.LT.OR P4, PT, R35, 0xc9, !P0 ;  /* 0x000000c92300780c */ /* 0x000fe40004781670 */
[----:B------:R-:W-:-:S05]  /*a730*/  F2FP.F16.E4M3.UNPACK_B R0, R0 ;  /* 0x00000000ff00723e */ /* 0x000fca00020006ff */
[----:B------:R-:W-:-:S05]  /*a740*/  HADD2.F32 R0, -RZ, R0.H0_H0 ;  /* 0x20000000ff007230 */ /* 0x000fca0000004100 */
[----:B------:R-:W-:-:S04]  /*a750*/  FMUL R0, R0, UR19 ;  /* 0x0000001300007c20 */ /* 0x000fc80008400000 */
[----:B---3--:R-:W-:-:S05]  /*a760*/  FFMA R0, R2, UR20, R0 ;  /* 0x0000001402007c23 */ /* 0x008fca0008000000 */
[----:B0-----:R-:W-:Y:S02]  /*a770*/  F2FP.SATFINITE.E4M3.F32.PACK_AB_MERGE_C R3, RZ, R0, RZ ;  /* 0x00000000ff03723e */ /* 0x001fe400048070ff */
[----:B------:R-:W-:-:S03]  /*a780*/  PRMT R0, RZ, 0x7610, R0 ;  /* 0x00007610ff007816 */ /* 0x000fc60000000000 */
[----:B------:R0:W-:Y:S01]  /*a790*/  @!P3 STG.E.U8 desc[UR16][R26.64+0xc1], R3 ;  /* 0x0000c1031a00b986 */ /* 0x0001e2000c101110 */
[----:B------:R-:W-:Y:S05]  /*a7a0*/  @P4 BRA `(.L_x_235) ;  /* 0x0000000000044947 */ /* 0x000fea0003800000 */
[----:B------:R3:W5:Y:S02]  /*a7b0*/  LDG.E.U8 R0, desc[UR16][R28.64+0xc8] ;  /* 0x0000c8101c007981 */ /* 0x000764000c1e1100 */
.L_x_235:
[----:B------:R-:W-:Y:S05]  /*a7c0*/  BSYNC B1 ;  /* 0x0000000000017941 */ /* 0x000fea0003800000 */
.L_x_234:
[----:B------:R-:W2:Y:S01]  /*a7d0*/  LDL.LU R2, [R1+0x8] ;  /* 0x0000080001027983 */ /* 0x000ea20000300800 */
        /* <DEDUP_REMOVED lines=12> */
.L_x_237:
[----:B------:R-:W-:Y:S05]  /*a8a0*/  BSYNC B1 ;  /* 0x0000000000017941 */ /* 0x000fea0003800000 */
.L_x_236:
        /* <DEDUP_REMOVED lines=13> */
.L_x_239:
[----:B------:R-:W-:Y:S05]  /*a980*/  BSYNC B1 ;  /* 0x0000000000017941 */ /* 0x000fea0003800000 */
.L_x_238:
        /* <DEDUP_REMOVED lines=13> */
.L_x_241:
[----:B------:R-:W-:Y:S05]  /*aa60*/  BSYNC B1 ;  /* 0x0000000000017941 */ /* 0x000fea0003800000 */
.L_x_240:
        /* <DEDUP_REMOVED lines=13> */
.L_x_243:
[----:B------:R-:W-:Y:S05]  /*ab40*/  BSYNC B1 ;  /* 0x0000000000017941 */ /* 0x000fea0003800000 */
.L_x_242:
        /* <DEDUP_REMOVED lines=13> */
.L_x_245:
[----:B------:R-:W-:Y:S05]  /*ac20*/  BSYNC B1 ;  /* 0x0000000000017941 */ /* 0x000fea0003800000 */
.L_x_244:
        /* <DEDUP_REMOVED lines=13> */
.L_x_247:
[----:B------:R-:W-:Y:S05]  /*ad00*/  BSYNC B1 ;  /* 0x0000000000017941 */ /* 0x000fea0003800000 */
.L_x_246:
        /* <DEDUP_REMOVED lines=13> */
.L_x_249:
[----:B------:R-:W-:Y:S05]  /*ade0*/  BSYNC B1 ;  /* 0x0000000000017941 */ /* 0x000fea0003800000 */
.L_x_248:
        /* <DEDUP_REMOVED lines=13> */
.L_x_251:
[----:B------:R-:W-:Y:S05]  /*aec0*/  BSYNC B1 ;  /* 0x0000000000017941 */ /* 0x000fea0003800000 */
.L_x_250:
        /* <DEDUP_REMOVED lines=13> */
.L_x_253:
[----:B------:R-:W-:Y:S05]  /*afa0*/  BSYNC B1 ;  /* 0x0000000000017941 */ /* 0x000fea0003800000 */
.L_x_252:
        /* <DEDUP_REMOVED lines=13> */
.L_x_255:
[----:B------:R-:W-:Y:S05]  /*b080*/  BSYNC B1 ;  /* 0x0000000000017941 */ /* 0x000fea0003800000 */
.L_x_254:
        /* <DEDUP_REMOVED lines=13> */
.L_x_257:
[----:B------:R-:W-:Y:S05]  /*b160*/  BSYNC B1 ;  /* 0x0000000000017941 */ /* 0x000fea0003800000 */
.L_x_256:
        /* <DEDUP_REMOVED lines=13> */
.L_x_259:
[----:B------:R-:W-:Y:S05]  /*b240*/  BSYNC B1 ;  /* 0x0000000000017941 */ /* 0x000fea0003800000 */
.L_x_258:
        /* <DEDUP_REMOVED lines=13> */
.L_x_261:
[----:B------:R-:W-:Y:S05]  /*b320*/  BSYNC B1 ;  /* 0x0000000000017941 */ /* 0x000fea0003800000 */
.L_x_260:
        /* <DEDUP_REMOVED lines=13> */
.L_x_263:
[----:B------:R-:W-:Y:S05]  /*b400*/  BSYNC B1 ;  /* 0x0000000000017941 */ /* 0x000fea0003800000 */
.L_x_262:
        /* <DEDUP_REMOVED lines=13> */
.L_x_265:
[----:B------:R-:W-:Y:S05]  /*b4e0*/  BSYNC B1 ;  /* 0x0000000000017941 */ /* 0x000fea0003800000 */
.L_x_264:
        /* <DEDUP_REMOVED lines=13> */
.L_x_267:
[----:B------:R-:W-:Y:S05]  /*b5c0*/  BSYNC B1 ;  /* 0x0000000000017941 */ /* 0x000fea0003800000 */
.L_x_266:
        /* <DEDUP_REMOVED lines=13> */
.L_x_269:
[----:B------:R-:W-:Y:S05]  /*b6a0*/  BSYNC B1 ;  /* 0x0000000000017941 */ /* 0x000fea0003800000 */
.L_x_268:
        /* <DEDUP_REMOVED lines=13> */
.L_x_271:
[----:B------:R-:W-:Y:S05]  /*b780*/  BSYNC B1 ;  /* 0x0000000000017941 */ /* 0x000fea0003800000 */
.L_x_270:
        /* <DEDUP_REMOVED lines=13> */
.L_x_273:
[----:B------:R-:W-:Y:S05]  /*b860*/  BSYNC B1 ;  /* 0x0000000000017941 */ /* 0x000fea0003800000 */
.L_x_272:
        /* <DEDUP_REMOVED lines=13> */
.L_x_275:
[----:B------:R-:W-:Y:S05]  /*b940*/  BSYNC B1 ;  /* 0x0000000000017941 */ /* 0x000fea0003800000 */
.L_x_274:
        /* <DEDUP_REMOVED lines=13> */
.L_x_277:
[----:B------:R-:W-:Y:S05]  /*ba20*/  BSYNC B1 ;  /* 0x0000000000017941 */ /* 0x000fea0003800000 */
.L_x_276:
        /* <DEDUP_REMOVED lines=13> */
.L_x_279:
[----:B------:R-:W-:Y:S05]  /*bb00*/  BSYNC B1 ;  /* 0x0000000000017941 */ /* 0x000fea0003800000 */
.L_x_278:
        /* <DEDUP_REMOVED lines=13> */
.L_x_281:
[----:B------:R-:W-:Y:S05]  /*bbe0*/  BSYNC B1 ;  /* 0x0000000000017941 */ /* 0x000fea0003800000 */
.L_x_280:
        /* <DEDUP_REMOVED lines=13> */
.L_x_283:
[----:B------:R-:W-:Y:S05]  /*bcc0*/  BSYNC B1 ;  /* 0x0000000000017941 */ /* 0x000fea0003800000 */
.L_x_282:
        /* <DEDUP_REMOVED lines=13> */
.L_x_285:
[----:B------:R-:W-:Y:S05]  /*bda0*/  BSYNC B1 ;  /* 0x0000000000017941 */ /* 0x000fea0003800000 */
.L_x_284:
        /* <DEDUP_REMOVED lines=13> */
.L_x_287:
[----:B------:R-:W-:Y:S05]  /*be80*/  BSYNC B1 ;  /* 0x0000000000017941 */ /* 0x000fea0003800000 */
.L_x_286:
        /* <DEDUP_REMOVED lines=13> */
.L_x_289:
[----:B------:R-:W-:Y:S05]  /*bf60*/  BSYNC B1 ;  /* 0x0000000000017941 */ /* 0x000fea0003800000 */
.L_x_288:
[----:B------:R-:W-:Y:S05]  /*bf70*/  @P1 BRA `(.L_x_290) ;  /* 0x0000002000a41947 */ /* 0x000fea0003800000 */
[----:B------:R-:W2:Y:S01]  /*bf80*/  LDL.LU R2, [R1+0x74] ;  /* 0x0000740001027983 */ /* 0x000ea20000300800 */
[----:B-----5:R-:W-:-:S04]  /*bf90*/  LOP3.LUT R0, R0, 0xff, RZ, 0xc0, !PT ;  /* 0x000000ff00007812 */ /* 0x020fc800078ec0ff */
[----:B------:R-:W-:-:S05]  /*bfa0*/  F2FP.F16.E4M3.UNPACK_B R0, R0 ;  /* 0x00000000ff00723e */ /* 0x000fca00020006ff */
[----:B------:R-:W-:-:S05]  /*bfb0*/  HADD2.F32 R0, -RZ, R0.H0_H0 ;  /* 0x20000000ff007230 */ /* 0x000fca0000004100 */
[----:B------:R-:W-:-:S04]  /*bfc0*/  FMUL R0, R0, UR19 ;  /* 0x0000001300007c20 */ /* 0x000fc80008400000 */
[----:B--2---:R-:W-:-:S05]  /*bfd0*/  FFMA R0, R2, UR20, R0 ;  /* 0x0000001402007c23 */ /* 0x004fca0008000000 */
[----:B0-----:R-:W-:-:S05]  /*bfe0*/  F2FP.SATFINITE.E4M3.F32.PACK_AB_MERGE_C R3, RZ, R0, RZ ;  /* 0x00000000ff03723e */ /* 0x001fca00048070ff */
[----:B------:R0:W-:Y:S01]  /*bff0*/  STG.E.U8 desc[UR16][R26.64+0xf9], R3 ;  /* 0x0000f9031a007986 */ /* 0x0001e2000c101110 */
[----:B------:R-:W-:Y:S05]  /*c000*/  BRA `(.L_x_290) ;  /* 0x0000002000807947 */ /* 0x000fea0003800000 */
.L_x_33:
[----:B------:R-:W-:Y:S01]  /*c010*/  ISETP.GE.AND P1, PT, R38, 0x1, PT ;  /* 0x000000012600780c */ /* 0x000fe20003f26270 */
[----:B------:R-:W-:Y:S01]  /*c020*/  FMUL R226, R226, UR20 ;  /* 0x00000014e2e27c20 */ /* 0x000fe20008400000 */
[----:B------:R-:W2:Y:S01]  /*c030*/  LDL.LU R227, [R1+0x10] ;  /* 0x0000100001e37983 */ /* 0x000ea20000300800 */
[----:B------:R-:W-:Y:S01]  /*c040*/  ISETP.GE.AND P0, PT, R38, 0x9, PT ;  /* 0x000000092600780c */ /* 0x000fe20003f06270 */
[----:B------:R-:W-:Y:S01]  /*c050*/  FMUL R225, R225, UR20 ;  /* 0x00000014e1e17c20 */ /* 0x000fe20008400000 */
[C---:B------:R-:W-:Y:S02]  /*c060*/  ISETP.LT.OR P4, PT, R35.reuse, 0x1, !P1 ;  /* 0x000000012300780c */ /* 0x040fe40004f81670 */
[C---:B------:R-:W-:Y:S02]  /*c070*/  ISETP.LT.OR P5, PT, R35.reuse, 0x2, !P1 ;  /* 0x000000022300780c */ /* 0x040fe40004fa1670 */
[----:B------:R-:W-:Y:S02]  /*c080*/  F2FP.SATFINITE.E4M3.F32.PACK_AB_MERGE_C R29, RZ, R226, RZ ;  /* 0x000000e2ff1d723e */ /* 0x000fe400048070ff */
[C---:B------:R-:W-:Y:S01]  /*c090*/  ISETP.LT.OR P3, PT, R35.reuse, 0x1, !P0 ;  /* 0x000000012300780c */ /* 0x040fe20004761670 */
[----:B------:R-:W-:Y:S01]  /*c0a0*/  FMUL R224, R224, UR20 ;  /* 0x00000014e0e07c20 */ /* 0x000fe20008400000 */
[----:B------:R-:W-:Y:S01]  /*c0b0*/  ISETP.LT.OR P6, PT, R35, 0xa, !P1 ;  /* 0x0000000a2300780c */ /* 0x000fe20004fc1670 */
[----:B------:R-:W-:Y:S01]  /*c0c0*/  FMUL R223, R223, UR20 ;  /* 0x00000014dfdf7c20 */ /* 0x000fe20008400000 */
[----:B------:R-:W-:Y:S01]  /*c0d0*/  F2FP.SATFINITE.E4M3.F32.PACK_AB_MERGE_C R225, RZ, R225, RZ ;  /* 0x000000e1ffe1723e */ /* 0x000fe200048070ff */
[----:B------:R-:W-:Y:S01]  /*c0e0*/  FMUL R221, R221, UR20 ;  /* 0x00000014dddd7c20 */ /* 0x000fe20008400000 */
[----:B------:R-:W-:Y:S01]  /*c0f0*/  FMUL R222, R222, UR20 ;  /* 0x00000014dede7c20 */ /* 0x000fe20008400000 */
[----:B------:R0:W-:Y:S01]  /*c100*/  @!P4 STG.E.U8 desc[UR16][R24.64], R29 ;  /* 0x0000001d1800c986 */ /* 0x0001e2000c101110 */
[----:B------:R-:W-:-:S02]  /*c110*/  ISETP.LT.OR P4, PT, R35, 0x2, !P0 ;  /* 0x000000022300780c */ /* 0x000fc40004781670 */
[----:B------:R-:W-:Y:S01]  /*c120*/  F2FP.SATFINITE.E4M3.F32.PACK_AB_MERGE_C R31, RZ, R224, RZ ;  /* 0x000000e0ff1f723e */ /* 0x000fe200048070ff */
[----:B------:R1:W-:Y:S01]  /*c130*/  @!P5 STG.E.U8 desc[UR16][R24.64+0x1], R225 ;  /* 0x000001e11800d986 */ /* 0x0003e2000c101110 */
[C---:B------:R-:W-:Y:S02]  /*c140*/  ISETP.LT.OR P5, PT, R35.reuse, 0x9, !P1 ;  /* 0x000000092300780c */ /* 0x040fe40004fa1670 */
[----:B------:R-:W-:Y:S01]  /*c150*/  F2FP.SATFINITE.E4M3.F32.PACK_AB_MERGE_C R223, RZ, R223, RZ ;  /* 0x000000dfffdf723e */ /* 0x000fe200048070ff */
[----:B------:R-:W-:Y:S01]  /*c160*/  FMUL R220, R220, UR20 ;  /* 0x00000014dcdc7c20 */ /* 0x000fe20008400000 */
[----:B------:R-:W-:Y:S01]  /*c170*/  F2FP.SATFINITE.E4M3.F32.PACK_AB_MERGE_C R221, RZ, R221, RZ ;  /* 0x000000ddffdd723e */ /* 0x000fe200048070ff */
[----:B------:R-:W-:Y:S01]  /*c180*/  @!P3 STG.E.U8 desc[UR16][R26.64], R31 ;  /* 0x0000001f1a00b986 */ /* 0x000fe2000c101110 */
[----:B------:R-:W-:-:S03]  /*c190*/  ISETP.LT.OR P3, PT, R35, 0x9, !P0 ;  /* 0x000000092300780c */ /* 0x000fc60004761670 */
[----:B------:R-:W-:Y:S01]  /*c1a0*/  @!P4 STG.E.U8 desc[UR16][R26.64+0x1], R223 ;  /* 0x000001df1a00c986 */ /* 0x000fe2000c101110 */
[----:B------:R-:W-:-:S03]  /*c1b0*/  ISETP.LT.OR P4, PT, R35, 0xa, !P0 ;  /* 0x0000000a2300780c */ /* 0x000fc60004781670 */
[----:B------:R-:W-:Y:S01]  /*c1c0*/  @!P6 STG.E.U8 desc[UR16][R24.64+0x9], R221 ;  /* 0x000009dd1800e986 */ /* 0x000fe2000c101110 */
[----:B------:R-:W-:Y:S01]  /*c1d0*/  ISETP.LT.OR P6, PT, R35, 0x12, !P1 ;  /* 0x000000122300780c */ /* 0x000fe20004fc1670 */
[----:B------:R-:W-:Y:S01]  /*c1e0*/  FMUL R219, R219, UR20 ;  /* 0x00000014dbdb7c20 */ /* 0x000fe20008400000 */
[----:B0-----:R-:W-:Y:S01]  /*c1f0*/  F2FP.SATFINITE.E4M3.F32.PACK_AB_MERGE_C R29, RZ, R222, RZ ;  /* 0x000000deff1d723e */ /* 0x001fe200048070ff */
[----:B------:R-:W-:Y:S01]  /*c200*/  FMUL R217, R217, UR20 ;  /* 0x00000014d9d97c20 */ /* 0x000fe20008400000 */
[----:B------:R-:W3:Y:S01]  /*c210*/  LDL.LU R226, [R1+0xc] ;  /* 0x00000c0001e27983 */ /* 0x000ee20000300800 */
[----:B------:R-:W-:Y:S02]  /*c220*/  F2FP.SATFINITE.E4M3.F32.PACK_AB_MERGE_C R33, RZ, R220, RZ ;  /* 0x000000dcff21723e */ /* 0x000fe400048070ff */
[----:B------:R-:W-:Y:S01]  /*c230*/  F2FP.SATFINITE.E4M3.F32.PACK_AB_MERGE_C R219, RZ, R219, RZ ;  /* 0x000000dbffdb723e */ /* 0x000fe200048070ff */
[----:B------:R0:W-:Y:S01]  /*c240*/  @!P5 STG.E.U8 desc[UR16][R24.64+0x8], R29 ;  /* 0x0000081d1800d986 */ /* 0x0001e2000c101110 */
[----:B------:R-:W-:-:S02]  /*c250*/  ISETP.LT.OR P5, PT, R35, 0x11, !P1 ;  /* 0x000000112300780c */ /* 0x000fc40004fa1670 */
[----:B------:R-:W-:Y:S01]  /*c260*/  F2FP.SATFINITE.E4M3.F32.PACK_AB_MERGE_C R217, RZ, R217, RZ ;  /* 0x000000d9ffd9723e */ /* 0x000fe200048070ff */
[----:B-1----:R-:W4:Y:S01]  /*c270*/  LDL.LU R225, [R1+0x8] ;  /* 0x0000080001e17983 */ /* 0x002f220000300800 */
[----:B------:R-:W-:-:S03]  /*c280*/  FMUL R218, R218, UR20 ;  /* 0x00000014dada7c20 */ /* 0x000fc60008400000 */
[----:B------:R-:W3:Y:S04]  /*c290*/  LDL.LU R224, [R1+0x4] ;  /* 0x0000040001e07983 */ /* 0x000ee80000300800 */
[----:B------:R-:W4:Y:S01]  /*c2a0*/  LDL.LU R222, [R1] ;  /* 0x0000000001de7983 */ /* 0x000f220000300800 */
[----:B0-----:R-:W-:Y:S01]  /*c2b0*/  F2FP.SATFINITE.E4M3.F32.PACK_AB_MERGE_C R29, RZ, R218, RZ ;  /* 0x000000daff1d723e */ /* 0x001fe200048070ff */
[----:B------:R-:W-:Y:S01]  /*c2c0*/  FMUL R216, R216, UR20 ;  /* 0x00000014d8d87c20 */ /* 0x000fe20008400000 */
[----:B------:R-:W-:Y:S01]  /*c2d0*/  FMUL R215, R215, UR20 ;  /* 0x00000014d7d77c20 */ /* 0x000fe20008400000 */
[----:B------:R0:W-:Y:S01]  /*c2e0*/  @!P3 STG.E.U8 desc[UR16][R26.64+0x8], R33 ;  /* 0x000008211a00b986 */ /* 0x0001e2000c101110 */
[----:B------:R-:W-:Y:S01]  /*c2f0*/  ISETP.LT.OR P3, PT, R35, 0x11, !P0 ;  /* 0x000000112300780c */ /* 0x000fe20004761670 */
[----:B------:R-:W-:Y:S01]  /*c300*/  FMUL R213, R213, UR20 ;  /* 0x00000014d5d57c20 */ /* 0x000fe20008400000 */
[----:B------:R-:W-:Y:S01]  /*c310*/  F2FP.SATFINITE.E4M3.F32.PACK_AB_MERGE_C R31, RZ, R216, RZ ;  /* 0x000000d8ff1f723e */ /* 0x000fe200048070ff */
[----:B------:R-:W-:Y:S01]  /*c320*/  @!P4 STG.E.U8 desc[UR16][R26.64+0x9], R219 ;  /* 0x000009db1a00c986 */ /* 0x000fe2000c101110 */
[C---:B------:R-:W-:Y:S01]  /*c330*/  ISETP.LT.OR P4, PT, R35.reuse, 0x12, !P0 ;  /* 0x000000122300780c */ /* 0x040fe20004781670 */
[----:B------:R-:W-:Y:S01]  /*c340*/  FMUL R214, R214, UR20 ;  /* 0x00000014d6d67c20 */ /* 0x000fe20008400000 */
[----:B------:R-:W-:Y:S01]  /*c350*/  F2FP.SATFINITE.E4M3.F32.PACK_AB_MERGE_C R215, RZ, R215, RZ ;  /* 0x000000d7ffd7723e */ /* 0x000fe200048070ff */
[----:B------:R-:W-:Y:S01]  /*c360*/  @!P6 STG.E.U8 desc[UR16][R24.64+0x11], R217 ;  /* 0x000011d91800e986 */ /* 0x000fe2000c101110 */
[C---:B------:R-:W-:Y:S01]  /*c370*/  ISETP.LT.OR P6, PT, R35.reuse, 0x1a, !P1 ;  /* 0x0000001a2300780c */ /* 0x040fe20004fc1670 */
[----:B------:R-:W-:Y:S01]  /*c380*/  FMUL R212, R212, UR20 ;  /* 0x00000014d4d47c20 */ /* 0x000fe20008400000 */
[----:B------:R-:W-:Y:S01]  /*c390*/  F2FP.SATFINITE.E4M3.F32.PACK_AB_MERGE_C R213, RZ, R213, RZ ;  /* 0x000000d5ffd5723e */ /* 0x000fe200048070ff */
[----:B------:R1:W-:Y:S01]  /*c3a0*/  @!P5 STG.E.U8 desc[UR16][R24.64+0x10], R29 ;  /* 0x0000101d1800d986 */ /* 0x0003e2000c101110 */
[----:B------:R-:W-:Y:S01]  /*c3b0*/  ISETP.LT.OR P5, PT, R35, 0x19, !P1 ;  /* 0x000000192300780c */ /* 0x000fe20004fa1670 */
[----:B------:R-:W-:Y:S01]  /*c3c0*/  FMUL R211, R211, UR20 ;  /* 0x00000014d3d37c20 */ /* 0x000fe20008400000 */
[----:B------:R-:W-:Y:S01]  /*c3d0*/  FMUL R209, R209, UR20 ;  /* 0x00000014d1d17c20 */ /* 0x000fe20008400000 */
[----:B------:R1:W-:Y:S01]  /*c3e0*/  @!P3 STG.E.U8 desc[UR16][R26.64+0x10], R31 ;  /* 0x0000101f1a00b986 */ /* 0x0003e2000c101110 */
[C---:B------:R-:W-:Y:S01]  /*c3f0*/  ISETP.LT.OR P3, PT, R35.reuse, 0x19, !P0 ;  /* 0x000000192300780c */ /* 0x040fe20004761670 */
[----:B------:R-:W-:Y:S01]  /*c400*/  FMUL R210, R210, UR20 ;  /* 0x00000014d2d27c20 */ /* 0x000fe20008400000 */
[----:B0-----:R-:W-:Y:S01]  /*c410*/  F2FP.SATFINITE.E4M3.F32.PACK_AB_MERGE_C R33, RZ, R212, RZ ;  /* 0x000000d4ff21723e */ /* 0x001fe200048070ff */
[----:B------:R-:W-:Y:S01]  /*c420*/  @!P4 STG.E.U8 desc[UR16][R26.64+0x11], R215 ;  /* 0x000011d71a00c986 */ /* 0x000fe2000c101110 */
[C---:B------:R-:W-:Y:S01]  /*c430*/  ISETP.LT.OR P4, PT, R35.reuse, 0x1a, !P0 ;  /* 0x0000001a2300780c */ /* 0x040fe20004781670 */
[----:B------:R-:W-:Y:S01]  /*c440*/  FMUL R208, R208, UR20 ;  /* 0x00000014d0d07c20 */ /* 0x000fe20008400000 */
[----:B------:R-:W-:Y:S01]  /*c450*/  F2FP.SATFINITE.E4M3.F32.PACK_AB_MERGE_C R211, RZ, R211, RZ ;  /* 0x000000d3ffd3723e */ /* 0x000fe200048070ff */
[----:B------:R-:W-:Y:S01]  /*c460*/  @!P6 STG.E.U8 desc[UR16][R24.64+0x19], R213 ;  /* 0x000019d51800e986 */ /* 0x000fe2000c101110 */
[----:B------:R-:W-:Y:S01]  /*c470*/  ISETP.LT.OR P6, PT, R35, 0x22, !P1 ;  /* 0x000000222300780c */ /* 0x000fe20004fc1670 */
[----:B------:R-:W-:Y:S01]  /*c480*/  FMUL R207, R207, UR20 ;  /* 0x00000014cfcf7c20 */ /* 0x000fe20008400000 */
[----:B-1----:R-:W-:Y:S01]  /*c490*/  F2FP.SATFINITE.E4M3.F32.PACK_AB_MERGE_C R29, RZ, R214, RZ ;  /* 0x000000d6ff1d723e */ /* 0x002fe200048070ff */
[----:B------:R-:W-:Y:S01]  /*c4a0*/  FMUL R205, R205, UR20 ;  /* 0x00000014cdcd7c20 */ /* 0x000fe20008400000 */
[----:B------:R-:W-:Y:S01]  /*c4b0*/  F2FP.SATFINITE.E4M3.F32.PACK_AB_MERGE_C R209, RZ, R209, RZ ;  /* 0x000000d1ffd1723e */ /* 0x000fe200048070ff */
[----:B------:R-:W-:Y:S01]  /*c4c0*/  FMUL R206, R206, UR20 ;  /* 0x00000014cece7c20 */ /* 0x000fe20008400000 */
[----:B------:R-:W-:Y:S01]  /*c4d0*/  F2FP.SATFINITE.E4M3.F32.PACK_AB_MERGE_C R31, RZ, R208, RZ ;  /* 0x000000d0ff1f723e */ /* 0x000fe200048070ff */
[----:B------:R0:W-:Y:S01]  /*c4e0*/  @!P5 STG.E.U8 desc[UR16][R24.64+0x18], R29 ;  /* 0x0000181d1800d986 */ /* 0x0001e2000c101110 */
[C---:B------:R-:W-:Y:S01]  /*c4f0*/  ISETP.LT.OR P5, PT, R35.reuse, 0x21, !P1 ;  /* 0x000000212300780c */ /* 0x040fe20004fa1670 */
[----:B------:R-:W-:Y:S01]  /*c500*/  FMUL R204, R204, UR20 ;  /* 0x00000014cccc7c20 */ /* 0x000fe20008400000 */
[----:B------:R-:W-:Y:S01]  /*c510*/  F2FP.SATFINITE.E4M3.F32.PACK_AB_MERGE_C R207, RZ, R207, RZ ;  /* 0x000000cfffcf723e */ /* 0x000fe200048070ff */
[----:B------:R1:W-:Y:S01]  /*c520*/  @!P3 STG.E.U8 desc[UR16][R26.64+0x18], R33 ;  /* 0x000018211a00b986 */ /* 0x0003e2000c101110 */
[----:B------:R-:W-:Y:S01]  /*c530*/  ISETP.LT.OR P3, PT, R35, 0x21, !P0 ;  /* 0x000000212300780c */ /* 0x000fe20004761670 */
[----:B------:R-:W-:Y:S01]  /*c540*/  FMUL R203, R203, UR20 ;  /* 0x00000014cbcb7c20 */ /* 0x000fe20008400000 */
[----:B------:R-:W-:Y:S01]  /*c550*/  F2FP.SATFINITE.E4M3.F32.PACK_AB_MERGE_C R205, RZ, R205, RZ ;  /* 0x000000cdffcd723e */ /* 0x000fe200048070ff */
[----:B------:R-:W-:Y:S01]  /*c560*/  @!P4 STG.E.U8 desc[UR16][R26.64+0x19], R211 ;  /* 0x000019d31a00c986 */ /* 0x000fe2000c101110 */
[----:B------:R-:W-:Y:S01]  /*c570*/  ISETP.LT.OR P4, PT, R35, 0x22, !P0 ;  /* 0x000000222300780c */ /* 0x000fe20004781670 */
[----:B------:R-:W-:Y:S01]  /*c580*/  FMUL R201, R201, UR20 ;  /* 0x00000014c9c97c20 */ /* 0x000fe20008400000 */
[----:B------:R-:W-:Y:S01]  /*c590*/  F2FP.SATFINITE.E4M3.F32.PACK_AB_MERGE_C R203, RZ, R203, RZ ;  /* 0x000000cbffcb723e */ /* 0x000fe200048070ff */
[----:B------:R-:W-:Y:S01]  /*c5a0*/  @!P6 STG.E.U8 desc[UR16][R24.64+0x21], R209 ;  /* 0x000021d11800e986 */ /* 0x000fe2000c101110 */
[----:B------:R-:W-:Y:S01]  /*c5b0*/  ISETP.LT.OR P6, PT, R35, 0x2a, !P1 ;  /* 0x0000002a2300780c */ /* 0x000fe20004fc1670 */
[----:B------:R-:W-:Y:S01]  /*c5c0*/  FMUL R202, R202, UR20 ;  /* 0x00000014caca7c20 */ /* 0x000fe20008400000 */
[----:B0-----:R-:W-:Y:S01]  /*c5d0*/  F2FP.SATFINITE.E4M3.F32.PACK_AB_MERGE_C R29, RZ, R210, RZ ;  /* 0x000000d2ff1d723e */ /* 0x001fe200048070ff */
[----:B------:R-:W-:Y:S01]  /*c5e0*/  FMUL R200, R200, UR20 ;  /* 0x00000014c8c87c20 */ /* 0x000fe20008400000 */
[----:B-1----:R-:W-:Y:S01]  /*c5f0*/  F2FP.SATFINITE.E4M3.F32.PACK_AB_MERGE_C R33, RZ, R204, RZ ;  /* 0x000000ccff21723e */ /* 0x002fe200048070ff */
[----:B------:R-:W-:Y:S01]  /*c600*/  FMUL R199, R199, UR20 ;  /* 0x00000014c7c77c20 */ /* 0x000fe20008400000 */
[----:B------:R-:W-:Y:S01]  /*c610*/  F2FP.SATFINITE.E4M3.F32.PACK_AB_MERGE_C R201, RZ, R201, RZ ;  /* 0x000000c9ffc9723e */ /* 0x000fe200048070ff */
[----:B------:R0:W-:Y:S01]  /*c620*/  @!P5 STG.E.U8 desc[UR16][R24.64+0x20], R29 ;  /* 0x0000201d1800d986 */ /* 0x0001e2000c101110 */
[----:B------:R-:W-:Y:S01]  /*c630*/  ISETP.LT.OR P5, PT, R35, 0x29, !P1 ;  /* 0x000000292300780c */ /* 0x000fe20004fa1670 */
[----:B------:R-:W-:Y:S01]  /*c640*/  FMUL R197, R197, UR20 ;  /* 0x00000014c5c57c20 */ /* 0x000fe20008400000 */
[----:B------:R-:W-:Y:S01]  /*c650*/  F2FP.SATFINITE.E4M3.F32.PACK_AB_MERGE_C R199, RZ, R199, RZ ;  /* 0x000000c7ffc7723e */ /* 0x000fe200048070ff */
[----:B------:R1:W-:Y:S01]  /*c660*/  @!P3 STG.E.U8 desc[UR16][R26.64+0x20], R31 ;  /* 0x0000201f1a00b986 */ /* 0x0003e2000c101110 */
[C---:B------:R-:W-:Y:S01]  /*c670*/  ISETP.LT.OR P3, PT, R35.reuse, 0x29, !P0 ;  /* 0x000000292300780c */ /* 0x040fe20004761670 */
[----:B------:R-:W-:Y:S01]  /*c680*/  FMUL R198, R198, UR20 ;  /* 0x00000014c6c67c20 */ /* 0x000fe20008400000 */
[----:B------:R-:W-:Y:S01]  /*c690*/  F2FP.SATFINITE.E4M3.F32.PACK_AB_MERGE_C R197, RZ, R197, RZ ;  /* 0x000000c5ffc5723e */ /* 0x000fe200048070ff */
[----:B------:R-:W-:Y:S01]  /*c6a0*/  @!P4 STG.E.U8 desc[UR16][R26.64+0x21], R207 ;  /* 0x000021cf1a00c986 */ /* 0x000fe2000c101110 */
[----:B------:R-:W-:Y:S01]  /*c6b0*/  ISETP.LT.OR P4, PT, R35, 0x2a, !P0 ;  /* 0x0000002a2300780c */ /* 0x000fe20004781670 */
[----:B------:R-:W-:Y:S01]  /*c6c0*/  FMUL R196, R196, UR20 ;  /* 0x00000014c4c47c20 */ /* 0x000fe20008400000 */
[----:B------:R-:W-:Y:S01]  /*c6d0*/  FMUL R195, R195, UR20 ;  /* 0x00000014c3c37c20 */ /* 0x000fe20008400000 */
        /* <DEDUP_REMOVED lines=27> */
[----:B------:R-:W-:Y:S01]  /*c890*/  FMUL R186, R186, UR20 ;  /* 0x00000014baba7c20 */ /* 0x000fe20008400000 */
        /* <DEDUP_REMOVED lines=156> */
[----:B-----5:R-:W-:Y:S01]  /*d260*/  FMUL R0, R0, UR20 ;  /* 0x0000001400007c20 */ /* 0x020fe20008400000 */
[----:B-1----:R-:W-:Y:S01]  /*d270*/  F2FP.SATFINITE.E4M3.F32.PACK_AB_MERGE_C R33, RZ, R164, RZ ;  /* 0x000000a4ff21723e */ /* 0x002fe200048070ff */
        /* <DEDUP_REMOVED lines=9> */
[----:B------:R-:W-:Y:S01]  /*d310*/  FMUL R4, R4, UR20 ;  /* 0x0000001404047c20 */ /* 0x000fe20008400000 */
[----:B------:R-:W-:Y:S01]  /*d320*/  @!P4 STG.E.U8 desc[UR16][R26.64+0x71], R167 ;  /* 0x000071a71a00c986 */ /* 0x000fe2000c101110 */
[----:B------:R-:W-:-:S03]  /*d330*/  ISETP.LT.OR P4, PT, R35, 0x7a, !P0 ;  /* 0x0000007a2300780c */ /* 0x000fc60004781670 */
[----:B------:R-:W-:Y:S01]  /*d340*/  @!P6 STG.E.U8 desc[UR16][R24.64+0x79], R165 ;  /* 0x000079a51800e986 */ /* 0x000fe2000c101110 */
[----:B------:R-:W-:Y:S02]  /*d350*/  ISETP.LT.OR P6, PT, R35, 0x82, !P1 ;  /* 0x000000822300780c */ /* 0x000fe40004fc1670 */
[----:B0-----:R-:W-:Y:S01]  /*d360*/  F2FP.SATFINITE.E4M3.F32.PACK_AB_MERGE_C R29, RZ, R166, RZ ;  /* 0x000000a6ff1d723e */ /* 0x001fe200048070ff */
[----:B------:R-:W3:Y:S01]  /*d370*/  LDL.LU R220, [R1+0x14] ;  /* 0x0000140001dc7983 */ /* 0x000ee20000300800 */
[----:B-1----:R-:W-:-:S03]  /*d380*/  F2FP.SATFINITE.E4M3.F32.PACK_AB_MERGE_C R31, RZ, R160, RZ ;  /* 0x000000a0ff1f723e */ /* 0x002fc600048070ff */
[----:B------:R0:W-:Y:S01]  /*d390*/  @!P5 STG.E.U8 desc[UR16][R24.64+0x78], R29 ;  /* 0x0000781d1800d986 */ /* 0x0001e2000c101110 */
[----:B------:R-:W-:-:S03]  /*d3a0*/  ISETP.LT.OR P5, PT, R35, 0x81, !P1 ;  /* 0x000000812300780c */ /* 0x000fc60004fa1670 */
[----:B------:R1:W-:Y:S01]  /*d3b0*/  @!P3 STG.E.U8 desc[UR16][R26.64+0x78], R33 ;  /* 0x000078211a00b986 */ /* 0x0003e2000c101110 */
[----:B------:R-:W-:-:S03]  /*d3c0*/  ISETP.LT.OR P3, PT, R35, 0x81, !P0 ;  /* 0x000000812300780c */ /* 0x000fc60004761670 */
        /* <DEDUP_REMOVED lines=26> */
[----:B0-----:R-:W-:Y:S02]  /*d570*/  F2FP.SATFINITE.E4M3.F32.PACK_AB_MERGE_C R29, RZ, R154, RZ ;  /* 0x0000009aff1d723e */ /* 0x001fe400048070ff */
[----:B-1----:R-:W-:-:S03]  /*d580*/  F2FP.SATFINITE.E4M3.F32.PACK_AB_MERGE_C R33, RZ, R20, RZ ;  /* 0x00000014ff21723e */ /* 0x002fc600048070ff */
[----:B------:R0:W-:Y:S01]  /*d590*/  @!P5 STG.E.U8 desc[UR16][R24.64+0x90], R29 ;  /* 0x0000901d1800d986 */ /* 0x0001e2000c101110 */
[----:B------:R-:W-:-:S03]  /*d5a0*/  ISETP.LT.OR P5, PT, R35, 0x99, !P1 ;  /* 0x000000992300780c */ /* 0x000fc60004fa1670 */
[----:B------:R-:W-:Y:S01]  /*d5b0*/  @!P3 STG.E.U8 desc[UR16][R26.64+0x90], R31 ;  /* 0x0000901f1a00b986 */ /* 0x000fe2000c101110 */
[----:B------:R-:W-:-:S03]  /*d5c0*/  ISETP.LT.OR P3, PT, R35, 0x99, !P0 ;  /* 0x000000992300780c */ /* 0x000fc60004761670 */
[----:B------:R1:W-:Y:S01]  /*d5d0*/  @!P4 STG.E.U8 desc[UR16][R26.64+0x91], R23 ;  /* 0x000091171a00c986 */ /* 0x0003e2000c101110 */
[----:B------:R-:W-:-:S03]  /*d5e0*/  ISETP.LT.OR P4, PT, R35, 0x9a, !P0 ;  /* 0x0000009a2300780c */ /* 0x000fc60004781670 */
[----:B------:R2:W-:Y:S01]  /*d5f0*/  @!P6 STG.E.U8 desc[UR16][R24.64+0x99], R21 ;  /* 0x000099151800e986 */ /* 0x0005e2000c101110 */
[----:B------:R-:W-:Y:S02]  /*d600*/  ISETP.LT.OR P6, PT, R35, 0xa2, !P1 ;  /* 0x000000a22300780c */ /* 0x000fe40004fc1670 */
[----:B0-----:R-:W-:-:S05]  /*d610*/  F2FP.SATFINITE.E4M3.F32.PACK_AB_MERGE_C R29, RZ, R22, RZ ;  /* 0x00000016ff1d723e */ /* 0x001fca00048070ff */
[----:B------:R-:W-:Y:S01]  /*d620*/  @!P5 STG.E.U8 desc[UR16][R24.64+0x98], R29 ;  /* 0x0000981d1800d986 */ /* 0x000fe2000c101110 */
[C---:B------:R-:W-:Y:S02]  /*d630*/  ISETP.LT.OR P5, PT, R35.reuse, 0xa1, !P1 ;  /* 0x000000a12300780c */ /* 0x040fe40004fa1670 */
[----:B-1----:R-:W-:Y:S01]  /*d640*/  F2FP.SATFINITE.E4M3.F32.PACK_AB_MERGE_C R23, RZ, R18, RZ ;  /* 0x00000012ff17723e */ /* 0x002fe200048070ff */
[----:B------:R-:W-:Y:S01]  /*d650*/  @!P3 STG.E.U8 desc[UR16][R26.64+0x98], R33 ;  /* 0x000098211a00b986 */ /* 0x000fe2000c101110 */
[C---:B------:R-:W-:Y:S02]  /*d660*/  ISETP.LT.OR P3, PT, R35.reuse, 0xa1, !P0 ;  /* 0x000000a12300780c */ /* 0x040fe40004761670 */
[----:B--2---:R-:W-:Y:S01]  /*d670*/  F2FP.SATFINITE.E4M3.F32.PACK_AB_MERGE_C R21, RZ, R16, RZ ;  /* 0x00000010ff15723e */ /* 0x004fe200048070ff */
[----:B------:R0:W-:Y:S01]  /*d680*/  @!P4 STG.E.U8 desc[UR16][R26.64+0x99], R19 ;  /* 0x000099131a00c986 */ /* 0x0001e2000c101110 */
[----:B------:R-:W-:-:S03]  /*d690*/  ISETP.LT.OR P4, PT, R35, 0xa2, !P0 ;  /* 0x000000a22300780c */ /* 0x000fc60004781670 */
[----:B------:R1:W-:Y:S01]  /*d6a0*/  @!P6 STG.E.U8 desc[UR16][R24.64+0xa1], R17 ;  /* 0x0000a1111800e986 */ /* 0x0003e2000c101110 */
[----:B------:R-:W-:-:S03]  /*d6b0*/  ISETP.LT.OR P6, PT, R35, 0xaa, !P1 ;  /* 0x000000aa2300780c */ /* 0x000fc60004fc1670 */
[----:B------:R-:W-:Y:S01]  /*d6c0*/  @!P5 STG.E.U8 desc[UR16][R24.64+0xa0], R23 ;  /* 0x0000a0171800d986 */ /* 0x000fe2000c101110 */
[----:B------:R-:W-:-:S03]  /*d6d0*/  ISETP.LT.OR P5, PT, R35, 0xa9, !P1 ;  /* 0x000000a92300780c */ /* 0x000fc60004fa1670 */
[----:B------:R-:W-:Y:S01]  /*d6e0*/  @!P3 STG.E.U8 desc[UR16][R26.64+0xa0], R21 ;  /* 0x0000a0151a00b986 */ /* 0x000fe2000c101110 */
[C---:B------:R-:W-:Y:S02]  /*d6f0*/  ISETP.LT.OR P3, PT, R35.reuse, 0xa9, !P0 ;  /* 0x000000a92300780c */ /* 0x040fe40004761670 */
[----:B0-----:R-:W-:Y:S01]  /*d700*/  F2FP.SATFINITE.E4M3.F32.PACK_AB_MERGE_C R19, RZ, R14, RZ ;  /* 0x0000000eff13723e */ /* 0x001fe200048070ff */
[----:B------:R0:W-:Y:S01]  /*d710*/  @!P4 STG.E.U8 desc[UR16][R26.64+0xa1], R15 ;  /* 0x0000a10f1a00c986 */ /* 0x0001e2000c101110 */
[C---:B------:R-:W-:Y:S02]  /*d720*/  ISETP.LT.OR P4, PT, R35.reuse, 0xaa, !P0 ;  /* 0x000000aa2300780c */ /* 0x040fe40004781670 */
[----:B-1----:R-:W-:Y:S01]  /*d730*/  F2FP.SATFINITE.E4M3.F32.PACK_AB_MERGE_C R17, RZ, R12, RZ ;  /* 0x0000000cff11723e */ /* 0x002fe200048070ff */
        /* <DEDUP_REMOVED lines=15> */
[----:B0-----:R-:W-:Y:S02]  /*d830*/  F2FP.SATFINITE.E4M3.F32.PACK_AB_MERGE_C R11, RZ, R6, RZ ;  /* 0x00000006ff0b723e */ /* 0x001fe400048070ff */
[C---:B------:R-:W-:Y:S01]  /*d840*/  ISETP.LT.OR P3, PT, R35.reuse, 0xb9, !P0 ;  /* 0x000000b92300780c */ /* 0x040fe20004761670 */
[----:B------:R0:W-:Y:S01]  /*d850*/  @!P4 STG.E.U8 desc[UR16][R26.64+0xb1], R7 ;  /* 0x0000b1071a00c986 */ /* 0x0001e2000c101110 */
[----:B-1----:R-:W-:Y:S02]  /*d860*/  F2FP.SATFINITE.E4M3.F32.PACK_AB_MERGE_C R9, RZ, R4, RZ ;  /* 0x00000004ff09723e */ /* 0x002fe400048070ff */
[----:B------:R-:W-:Y:S01]  /*d870*/  ISETP.LT.OR P4, PT, R35, 0xba, !P0 ;  /* 0x000000ba2300780c */ /* 0x000fe20004781670 */
[----:B------:R1:W-:Y:S04]  /*d880*/  @!P6 STG.E.U8 desc[UR16][R24.64+0xb9], R5 ;  /* 0x0000b9051800e986 */ /* 0x0003e8000c101110 */
[----:B------:R2:W-:Y:S01]  /*d890*/  @!P5 STG.E.U8 desc[UR16][R24.64+0xb8], R11 ;  /* 0x0000b80b1800d986 */ /* 0x0005e2000c101110 */
[----:B------:R-:W-:Y:S01]  /*d8a0*/  FMUL R4, R227, UR20 ;  /* 0x00000014e3047c20 */ /* 0x000fe20008400000 */
[----:B------:R-:W-:-:S02]  /*d8b0*/  ISETP.LT.OR P5, PT, R35, 0xc1, !P1 ;  /* 0x000000c12300780c */ /* 0x000fc40004fa1670 */
[----:B0-----:R-:W-:Y:S02]  /*d8c0*/  F2FP.SATFINITE.E4M3.F32.PACK_AB_MERGE_C R7, RZ, R3, RZ ;  /* 0x00000003ff07723e */ /* 0x001fe400048070ff */
[----:B-1----:R-:W-:Y:S01]  /*d8d0*/  F2FP.SATFINITE.E4M3.F32.PACK_AB_MERGE_C R5, RZ, R0, RZ ;  /* 0x00000000ff05723e */ /* 0x002fe200048070ff */
[----:B----4-:R-:W-:Y:S01]  /*d8e0*/  FMUL R0, R222, UR20 ;  /* 0x00000014de007c20 */ /* 0x010fe20008400000 */
[----:B------:R-:W-:Y:S01]  /*d8f0*/  ISETP.LT.OR P6, PT, R35, 0xc2, !P1 ;  /* 0x000000c22300780c */ /* 0x000fe20004fc1670 */
[----:B------:R-:W4:Y:S01]  /*d900*/  LDL.LU R222, [R1+0x20] ;  /* 0x0000200001de7983 */ /* 0x000f220000300800 */
[----:B--2---:R-:W-:Y:S02]  /*d910*/  F2FP.SATFINITE.E4M3.F32.PACK_AB_MERGE_C R11, RZ, R2, RZ ;  /* 0x00000002ff0b723e */ /* 0x004fe400048070ff */
[----:B------:R-:W-:Y:S01]  /*d920*/  F2FP.SATFINITE.E4M3.F32.PACK_AB_MERGE_C R13, RZ, R0, RZ ;  /* 0x00000000ff0d723e */ /* 0x000fe200048070ff */
[----:B---3--:R-:W-:Y:S01]  /*d930*/  FMUL R0, R224, UR20 ;  /* 0x00000014e0007c20 */ /* 0x008fe20008400000 */
[----:B------:R-:W-:Y:S01]  /*d940*/  FMUL R2, R225, UR20 ;  /* 0x00000014e1027c20 */ /* 0x000fe20008400000 */
[----:B------:R-:W2:Y:S04]  /*d950*/  LDL.LU R224, [R1+0x24] ;  /* 0x0000240001e07983 */ /* 0x000ea80000300800 */
[----:B------:R-:W3:Y:S01]  /*d960*/  LDL.LU R225, [R1+0x28] ;  /* 0x0000280001e17983 */ /* 0x000ee20000300800 */
[----:B------:R-:W-:-:S03]  /*d970*/  FMUL R3, R226, UR20 ;  /* 0x00000014e2037c20 */ /* 0x000fc60008400000 */
[----:B------:R-:W3:Y:S04]  /*d980*/  LDL.LU R226, [R1+0x2c] ;  /* 0x00002c0001e27983 */ /* 0x000ee80000300800 */
[----:B------:R-:W3:Y:S04]  /*d990*/  LDL.LU R227, [R1+0x30] ;  /* 0x0000300001e37983 */ /* 0x000ee80000300800 */
[----:B------:R-:W-:Y:S01]  /*d9a0*/  @!P3 STG.E.U8 desc[UR16][R26.64+0xb8], R9 ;  /* 0x0000b8091a00b986 */ /* 0x000fe2000c101110 */
[----:B------:R-:W-:-:S03]  /*d9b0*/  ISETP.LT.OR P3, PT, R35, 0xc1, !P0 ;  /* 0x000000c12300780c */ /* 0x000fc60004761670 */
[----:B------:R0:W-:Y:S01]  /*d9c0*/  @!P4 STG.E.U8 desc[UR16][R26.64+0xb9], R7 ;  /* 0x0000b9071a00c986 */ /* 0x0001e2000c101110 */
[----:B------:R-:W-:-:S03]  /*d9d0*/  ISETP.LT.OR P4, PT, R35, 0xc2, !P0 ;  /* 0x000000c22300780c */ /* 0x000fc60004781670 */
[----:B------:R-:W-:Y:S01]  /*d9e0*/  @!P5 STG.E.U8 desc[UR16][R24.64+0xc0], R11 ;  /* 0x0000c00b1800d986 */ /* 0x000fe2000c101110 */
[----:B------:R-:W-:-:S03]  /*d9f0*/  ISETP.LT.OR P5, PT, R35, 0xc9, !P1 ;  /* 0x000000c92300780c */ /* 0x000fc60004fa1670 */
[----:B------:R1:W-:Y:S01]  /*da00*/  @!P6 STG.E.U8 desc[UR16][R24.64+0xc1], R5 ;  /* 0x0000c1051800e986 */ /* 0x0003e2000c101110 */
[----:B0-----:R-:W-:-:S03]  /*da10*/  F2FP.SATFINITE.E4M3.F32.PACK_AB_MERGE_C R7, RZ, R0, RZ ;  /* 0x00000000ff07723e */ /* 0x001fc600048070ff */
[----:B------:R-:W-:Y:S01]  /*da20*/  @!P3 STG.E.U8 desc[UR16][R26.64+0xc0], R13 ;  /* 0x0000c00d1a00b986 */ /* 0x000fe2000c101110 */
[C---:B------:R-:W-:Y:S02]  /*da30*/  ISETP.LT.OR P6, PT, R35.reuse, 0xca, !P1 ;  /* 0x000000ca2300780c */ /* 0x040fe40004fc1670 */
[----:B-1----:R-:W-:Y:S01]  /*da40*/  F2FP.SATFINITE.E4M3.F32.PACK_AB_MERGE_C R5, RZ, R2, RZ ;  /* 0x00000002ff05723e */ /* 0x002fe200048070ff */
[----:B------:R0:W-:Y:S01]  /*da50*/  @!P4 STG.E.U8 desc[UR16][R26.64+0xc1], R7 ;  /* 0x0000c1071a00c986 */ /* 0x0001e2000c101110 */
[C---:B------:R-:W-:Y:S02]  /*da60*/  ISETP.LT.OR P3, PT, R35.reuse, 0xc9, !P0 ;  /* 0x000000c92300780c */ /* 0x040fe40004761670 */
[C---:B------:R-:W-:Y:S01]  /*da70*/  ISETP.LT.OR P4, PT, R35.reuse, 0xca, !P0 ;  /* 0x000000ca2300780c */ /* 0x040fe20004781670 */
[----:B------:R1:W-:Y:S01]  /*da80*/  @!P5 STG.E.U8 desc[UR16][R24.64+0xc8], R5 ;  /* 0x0000c8051800d986 */ /* 0x0003e2000c101110 */
[----:B------:R-:W-:Y:S02]  /*da90*/  ISETP.LT.OR P5, PT, R35, 0xd1, !P1 ;  /* 0x000000d12300780c */ /* 0x000fe40004fa1670 */
[----:B------:R-:W-:-:S02]  /*daa0*/  F2FP.SATFINITE.E4M3.F32.PACK_AB_MERGE_C R9, RZ, R3, RZ ;  /* 0x00000003ff09723e */ /* 0x000fc400048070ff */
[----:B------:R-:W-:-:S03]  /*dab0*/  F2FP.SATFINITE.E4M3.F32.PACK_AB_MERGE_C R11, RZ, R4, RZ ;  /* 0x00000004ff0b723e */ /* 0x000fc600048070ff */
[----:B------:R1:W-:Y:S04]  /*dac0*/  @!P6 STG.E.U8 desc[UR16][R24.64+0xc9], R9 ;  /* 0x0000c9091800e986 */ /* 0x0003e8000c101110 */
[----:B------:R-:W-:Y:S01]  /*dad0*/  @!P3 STG.E.U8 desc[UR16][R26.64+0xc8], R11 ;  /* 0x0000c80b1a00b986 */ /* 0x000fe2000c101110 */
[----:B------:R-:W-:-:S03]  /*dae0*/  FMUL R0, R220, UR20 ;  /* 0x00000014dc007c20 */ /* 0x000fc60008400000 */
[----:B------:R-:W3:Y:S02]  /*daf0*/  LDL.LU R220, [R1+0x34] ;  /* 0x0000340001dc7983 */ /* 0x000ee40000300800 */
[----:B0-----:R-:W-:Y:S01]  /*db00*/  F2FP.SATFINITE.E4M3.F32.PACK_AB_MERGE_C R7, RZ, R0, RZ ;  /* 0x00000000ff07723e */ /* 0x001fe200048070ff */
[----:B------:R-:W-:Y:S02]  /*db10*/  FMUL R2, R221, UR20 ;  /* 0x00000014dd027c20 */ /* 0x000fe40008400000 */
[----:B------:R-:W3:Y:S03]  /*db20*/  LDL.LU R221, [R1+0x38] ;  /* 0x0000380001dd7983 */ /* 0x000ee60000300800 */
[----:B-1----:R-:W-:Y:S01]  /*db30*/  F2FP.SATFINITE.E4M3.F32.PACK_AB_MERGE_C R5, RZ, R2, RZ ;  /* 0x00000002ff05723e */ /* 0x002fe200048070ff */
[----:B------:R-:W-:Y:S04]  /*db40*/  @!P4 STG.E.U8 desc[UR16][R26.64+0xc9], R7 ;  /* 0x0000c9071a00c986 */ /* 0x000fe8000c101110 */
[----:B------:R0:W-:Y:S01]  /*db50*/  @!P5 STG.E.U8 desc[UR16][R24.64+0xd0], R5 ;  /* 0x0000d0051800d986 */ /* 0x0001e2000c101110 */
[----:B------:R-:W-:-:S03]  /*db60*/  FMUL R3, R223, UR20 ;  /* 0x00000014df037c20 */ /* 0x000fc60008400000 */
[----:B------:R-:W3:Y:S02]  /*db70*/  LDL.LU R223, [R1+0x3c] ;  /* 0x00003c0001df7983 */ /* 0x000ee40000300800 */
[----:B------:R-:W-:Y:S01]  /*db80*/  F2FP.SATFINITE.E4M3.F32.PACK_AB_MERGE_C R9, RZ, R3, RZ ;  /* 0x00000003ff09723e */ /* 0x000fe200048070ff */
[----:B----4-:R-:W-:Y:S02]  /*db90*/  FMUL R0, R222, UR20 ;  /* 0x00000014de007c20 */ /* 0x010fe40008400000 */
[----:B------:R-:W4:Y:S03]  /*dba0*/  LDL.LU R222, [R1+0x40] ;  /* 0x0000400001de7983 */ /* 0x000f260000300800 */
[----:B------:R-:W-:Y:S01]  /*dbb0*/  F2FP.SATFINITE.E4M3.F32.PACK_AB_MERGE_C R13, RZ, R0, RZ ;  /* 0x00000000ff0d723e */ /* 0x000fe200048070ff */
[----:B--2---:R-:W-:Y:S02]  /*dbc0*/  FMUL R2, R224, UR20 ;  /* 0x00000014e0027c20 */ /* 0x004fe40008400000 */
[----:B------:R-:W2:Y:S01]  /*dbd0*/  LDL.LU R224, [R1+0x44] ;  /* 0x0000440001e07983 */ /* 0x000ea20000300800 */
[----:B---3--:R-:W-:-:S03]  /*dbe0*/  FMUL R0, R225, UR20 ;  /* 0x00000014e1007c20 */ /* 0x008fc60008400000 */
[----:B------:R-:W3:Y:S01]  /*dbf0*/  LDL.LU R225, [R1+0x48] ;  /* 0x0000480001e17983 */ /* 0x000ee20000300800 */
[----:B------:R-:W-:Y:S01]  /*dc00*/  FMUL R3, R226, UR20 ;  /* 0x00000014e2037c20 */ /* 0x000fe20008400000 */
[----:B0-----:R-:W-:Y:S02]  /*dc10*/  F2FP.SATFINITE.E4M3.F32.PACK_AB_MERGE_C R5, RZ, R0, RZ ;  /* 0x00000000ff05723e */ /* 0x001fe400048070ff */
[----:B------:R-:W3:Y:S01]  /*dc20*/  LDL.LU R226, [R1+0x4c] ;  /* 0x00004c0001e27983 */ /* 0x000ee20000300800 */
[----:B------:R-:W-:-:S03]  /*dc30*/  FMUL R0, R227, UR20 ;  /* 0x00000014e3007c20 */ /* 0x000fc60008400000 */
[----:B------:R-:W3:Y:S01]  /*dc40*/  LDL.LU R227, [R1+0x50] ;  /* 0x0000500001e37983 */ /* 0x000ee20000300800 */
[C---:B------:R-:W-:Y:S02]  /*dc50*/  ISETP.LT.OR P6, PT, R35.reuse, 0xd2, !P1 ;  /* 0x000000d22300780c */ /* 0x040fe40004fc1670 */
[C---:B------:R-:W-:Y:S01]  /*dc60*/  ISETP.LT.OR P4, PT, R35.reuse, 0xd2, !P0 ;  /* 0x000000d22300780c */ /* 0x040fe20004781670 */
[----:B------:R-:W3:Y:S01]  /*dc70*/  LDL.LU R218, [R1+0x54] ;  /* 0x0000540001da7983 */ /* 0x000ee20000300800 */
[C---:B------:R-:W-:Y:S02]  /*dc80*/  ISETP.LT.OR P3, PT, R35.reuse, 0xd1, !P0 ;  /* 0x000000d12300780c */ /* 0x040fe40004761670 */
[----:B------:R-:W-:Y:S02]  /*dc90*/  ISETP.LT.OR P5, PT, R35, 0xd9, !P1 ;  /* 0x000000d92300780c */ /* 0x000fe40004fa1670 */
[----:B------:R-:W-:Y:S02]  /*dca0*/  F2FP.SATFINITE.E4M3.F32.PACK_AB_MERGE_C R7, RZ, R2, RZ ;  /* 0x00000002ff07723e */ /* 0x000fe400048070ff */
[----:B------:R-:W-:-:S03]  /*dcb0*/  F2FP.SATFINITE.E4M3.F32.PACK_AB_MERGE_C R11, RZ, R0, RZ ;  /* 0x00000000ff0b723e */ /* 0x000fc600048070ff */
[----:B------:R0:W-:Y:S01]  /*dcc0*/  @!P6 STG.E.U8 desc[UR16][R24.64+0xd1], R9 ;  /* 0x0000d1091800e986 */ /* 0x0001e2000c101110 */
[----:B------:R-:W-:-:S03]  /*dcd0*/  ISETP.LT.OR P6, PT, R35, 0xda, !P1 ;  /* 0x000000da2300780c */ /* 0x000fc60004fc1670 */
[----:B------:R-:W-:Y:S01]  /*dce0*/  @!P4 STG.E.U8 desc[UR16][R26.64+0xd1], R7 ;  /* 0x0000d1071a00c986 */ /* 0x000fe2000c101110 */
[----:B------:R-:W-:-:S03]  /*dcf0*/  ISETP.LT.OR P4, PT, R35, 0xda, !P0 ;  /* 0x000000da2300780c */ /* 0x000fc60004781670 */
[----:B------:R-:W-:Y:S01]  /*dd00*/  @!P3 STG.E.U8 desc[UR16][R26.64+0xd0], R13 ;  /* 0x0000d00d1a00b986 */ /* 0x000fe2000c101110 */
[----:B0-----:R-:W-:-:S03]  /*dd10*/  F2FP.SATFINITE.E4M3.F32.PACK_AB_MERGE_C R9, RZ, R3, RZ ;  /* 0x00000003ff09723e */ /* 0x001fc600048070ff */
[----:B------:R0:W-:Y:S04]  /*dd20*/  @!P5 STG.E.U8 desc[UR16][R24.64+0xd8], R5 ;  /* 0x0000d8051800d986 */ /* 0x0001e8000c101110 */
[----:B------:R1:W-:Y:S01]  /*dd30*/  @!P6 STG.E.U8 desc[UR16][R24.64+0xd9], R9 ;  /* 0x0000d9091800e986 */ /* 0x0003e2000c101110 */
[----:B------:R-:W-:-:S03]  /*dd40*/  FMUL R0, R220, UR20 ;  /* 0x00000014dc007c20 */ /* 0x000fc60008400000 */
[----:B------:R-:W3:Y:S02]  /*dd50*/  LDL.LU R220, [R1+0x58] ;  /* 0x0000580001dc7983 */ /* 0x000ee40000300800 */
[----:B0-----:R-:W-:Y:S01]  /*dd60*/  F2FP.SATFINITE.E4M3.F32.PACK_AB_MERGE_C R5, RZ, R0, RZ ;  /* 0x00000000ff05723e */ /* 0x001fe200048070ff */
[----:B------:R-:W-:Y:S02]  /*dd70*/  FMUL R2, R221, UR20 ;  /* 0x00000014dd027c20 */ /* 0x000fe40008400000 */
[----:B------:R-:W3:Y:S03]  /*dd80*/  LDL.LU R221, [R1+0x5c] ;  /* 0x00005c0001dd7983 */ /* 0x000ee60000300800 */
[----:B------:R-:W-:Y:S01]  /*dd90*/  F2FP.SATFINITE.E4M3.F32.PACK_AB_MERGE_C R7, RZ, R2, RZ ;  /* 0x00000002ff07723e */ /* 0x000fe200048070ff */
[----:B------:R0:W-:Y:S01]  /*dda0*/  @!P4 STG.E.U8 desc[UR16][R26.64+0xd9], R5 ;  /* 0x0000d9051a00c986 */ /* 0x0001e2000c101110 */
[----:B------:R-:W-:-:S03]  /*ddb0*/  FMUL R3, R223, UR20 ;  /* 0x00000014df037c20 */ /* 0x000fc60008400000 */
[----:B------:R-:W3:Y:S02]  /*ddc0*/  LDL.LU R223, [R1+0x60] ;  /* 0x0000600001df7983 */ /* 0x000ee40000300800 */
[----:B-1----:R-:W-:Y:S01]  /*ddd0*/  F2FP.SATFINITE.E4M3.F32.PACK_AB_MERGE_C R9, RZ, R3, RZ ;  /* 0x00000003ff09723e */ /* 0x002fe200048070ff */
[----:B----4-:R-:W-:Y:S02]  /*dde0*/  FMUL R4, R222, UR20 ;  /* 0x00000014de047c20 */ /* 0x010fe40008400000 */
[----:B------:R-:W4:Y:S01]  /*ddf0*/  LDL.LU R222, [R1+0x64] ;  /* 0x0000640001de7983 */ /* 0x000f220000300800 */
[----:B--2---:R-:W-:-:S03]  /*de00*/  FMUL R0, R224, UR20 ;  /* 0x00000014e0007c20 */ /* 0x004fc60008400000 */
[----:B------:R-:W2:Y:S01]  /*de10*/  LDL.LU R224, [R1+0x68] ;  /* 0x0000680001e07983 */ /* 0x000ea20000300800 */
[----:B---3--:R-:W-:Y:S01]  /*de20*/  FMUL R2, R225, UR20 ;  /* 0x00000014e1027c20 */ /* 0x008fe20008400000 */
[----:B0-----:R-:W-:Y:S02]  /*de30*/  F2FP.SATFINITE.E4M3.F32.PACK_AB_MERGE_C R5, RZ, R0, RZ ;  /* 0x00000000ff05723e */ /* 0x001fe400048070ff */
[----:B------:R-:W3:Y:S01]  /*de40*/  LDL.LU R225, [R1+0x6c] ;  /* 0x00006c0001e17983 */ /* 0x000ee20000300800 */
[----:B------:R-:W-:-:S03]  /*de50*/  FMUL R3, R226, UR20 ;  /* 0x00000014e2037c20 */ /* 0x000fc60008400000 */
[----:B------:R-:W3:Y:S01]  /*de60*/  LDL.LU R226, [R1+0x70] ;  /* 0x0000700001e27983 */ /* 0x000ee20000300800 */
[----:B------:R-:W-:-:S03]  /*de70*/  FMUL R0, R227, UR20 ;  /* 0x00000014e3007c20 */ /* 0x000fc60008400000 */
[----:B------:R-:W3:Y:S01]  /*de80*/  LDL.LU R227, [R1+0x74] ;  /* 0x0000740001e37983 */ /* 0x000ee20000300800 */
[C---:B------:R-:W-:Y:S02]  /*de90*/  ISETP.LT.OR P3, PT, R35.reuse, 0xd9, !P0 ;  /* 0x000000d92300780c */ /* 0x040fe40004761670 */
[C---:B------:R-:W-:Y:S02]  /*dea0*/  ISETP.LT.OR P5, PT, R35.reuse, 0xe1, !P1 ;  /* 0x000000e12300780c */ /* 0x040fe40004fa1670 */
[C---:B------:R-:W-:Y:S02]  /*deb0*/  ISETP.LT.OR P6, PT, R35.reuse, 0xe2, !P1 ;  /* 0x000000e22300780c */ /* 0x040fe40004fc1670 */
[----:B------:R-:W-:-:S07]  /*dec0*/  ISETP.LT.OR P4, PT, R35, 0xe2, !P0 ;  /* 0x000000e22300780c */ /* 0x000fce0004781670 */
[----:B------:R-:W-:Y:S01]  /*ded0*/  @!P3 STG.E.U8 desc[UR16][R26.64+0xd8], R11 ;  /* 0x0000d80b1a00b986 */ /* 0x000fe2000c101110 */
[----:B------:R-:W-:-:S03]  /*dee0*/  ISETP.LT.OR P3, PT, R35, 0xe1, !P0 ;  /* 0x000000e12300780c */ /* 0x000fc60004761670 */
[----:B------:R0:W-:Y:S01]  /*def0*/  @!P5 STG.E.U8 desc[UR16][R24.64+0xe0], R7 ;  /* 0x0000e0071800d986 */ /* 0x0001e2000c101110 */
[----:B------:R-:W-:-:S03]  /*df00*/  ISETP.LT.OR P5, PT, R35, 0xe9, !P1 ;  /* 0x000000e92300780c */ /* 0x000fc60004fa1670 */
[----:B------:R1:W-:Y:S01]  /*df10*/  @!P6 STG.E.U8 desc[UR16][R24.64+0xe1], R9 ;  /* 0x0000e1091800e986 */ /* 0x0003e2000c101110 */
[----:B------:R-:W-:Y:S02]  /*df20*/  ISETP.LT.OR P6, PT, R35, 0xea, !P1 ;  /* 0x000000ea2300780c */ /* 0x000fe40004fc1670 */
[----:B------:R-:W-:Y:S01]  /*df30*/  F2FP.SATFINITE.E4M3.F32.PACK_AB_MERGE_C R13, RZ, R4, RZ ;  /* 0x00000004ff0d723e */ /* 0x000fe200048070ff */
[----:B------:R1:W-:Y:S01]  /*df40*/  @!P4 STG.E.U8 desc[UR16][R26.64+0xe1], R5 ;  /* 0x0000e1051a00c986 */ /* 0x0003e2000c101110 */
[----:B0-----:R-:W-:-:S03]  /*df50*/  F2FP.SATFINITE.E4M3.F32.PACK_AB_MERGE_C R7, RZ, R2, RZ ;  /* 0x00000002ff07723e */ /* 0x001fc600048070ff */
[----:B------:R-:W-:Y:S01]  /*df60*/  @!P3 STG.E.U8 desc[UR16][R26.64+0xe0], R13 ;  /* 0x0000e00d1a00b986 */ /* 0x000fe2000c101110 */
[----:B-1----:R-:W-:-:S03]  /*df70*/  F2FP.SATFINITE.E4M3.F32.PACK_AB_MERGE_C R9, RZ, R3, RZ ;  /* 0x00000003ff09723e */ /* 0x002fc600048070ff */
[----:B------:R0:W-:Y:S01]  /*df80*/  @!P5 STG.E.U8 desc[UR16][R24.64+0xe8], R7 ;  /* 0x0000e8071800d986 */ /* 0x0001e2000c101110 */
[C---:B------:R-:W-:Y:S02]  /*df90*/  ISETP.LT.OR P3, PT, R35.reuse, 0xe9, !P0 ;  /* 0x000000e92300780c */ /* 0x040fe40004761670 */
[C---:B------:R-:W-:Y:S01]  /*dfa0*/  ISETP.LT.OR P4, PT, R35.reuse, 0xea, !P0 ;  /* 0x000000ea2300780c */ /* 0x040fe20004781670 */
[----:B------:R1:W-:Y:S01]  /*dfb0*/  @!P6 STG.E.U8 desc[UR16][R24.64+0xe9], R9 ;  /* 0x0000e9091800e986 */ /* 0x0003e2000c101110 */
[C---:B------:R-:W-:Y:S01]  /*dfc0*/  ISETP.LT.OR P5, PT, R35.reuse, 0xf1, !P1 ;  /* 0x000000f12300780c */ /* 0x040fe20004fa1670 */
[----:B------:R-:W-:Y:S01]  /*dfd0*/  FMUL R2, R218, UR20 ;  /* 0x00000014da027c20 */ /* 0x000fe20008400000 */
[----:B------:R-:W-:Y:S02]  /*dfe0*/  ISETP.LT.OR P6, PT, R35, 0xf2, !P1 ;  /* 0x000000f22300780c */ /* 0x000fe40004fc1670 */
[----:B------:R-:W-:Y:S02]  /*dff0*/  F2FP.SATFINITE.E4M3.F32.PACK_AB_MERGE_C R11, RZ, R0, RZ ;  /* 0x00000000ff0b723e */ /* 0x000fe400048070ff */
[----:B------:R-:W-:-:S03]  /*e000*/  F2FP.SATFINITE.E4M3.F32.PACK_AB_MERGE_C R5, RZ, R2, RZ ;  /* 0x00000002ff05723e */ /* 0x000fc600048070ff */
[----:B------:R-:W-:Y:S01]  /*e010*/  @!P3 STG.E.U8 desc[UR16][R26.64+0xe8], R11 ;  /* 0x0000e80b1a00b986 */ /* 0x000fe2000c101110 */
[----:B------:R-:W-:-:S03]  /*e020*/  ISETP.LT.OR P3, PT, R35, 0xf1, !P0 ;  /* 0x000000f12300780c */ /* 0x000fc60004761670 */
[----:B------:R-:W-:Y:S01]  /*e030*/  @!P4 STG.E.U8 desc[UR16][R26.64+0xe9], R5 ;  /* 0x0000e9051a00c986 */ /* 0x000fe2000c101110 */
[C---:B------:R-:W-:Y:S02]  /*e040*/  ISETP.LT.OR P4, PT, R35.reuse, 0xf9, !P1 ;  /* 0x000000f92300780c */ /* 0x040fe40004f81670 */
[----:B------:R-:W-:Y:S01]  /*e050*/  ISETP.LT.OR P1, PT, R35, 0xfa, !P1 ;  /* 0x000000fa2300780c */ /* 0x000fe20004f21670 */
[----:B------:R-:W-:-:S05]  /*e060*/  FMUL R0, R220, UR20 ;  /* 0x00000014dc007c20 */ /* 0x000fca0008400000 */
[----:B0-----:R-:W-:-:S05]  /*e070*/  F2FP.SATFINITE.E4M3.F32.PACK_AB_MERGE_C R7, RZ, R0, RZ ;  /* 0x00000000ff07723e */ /* 0x001fca00048070ff */
[----:B------:R0:W-:Y:S01]  /*e080*/  @!P5 STG.E.U8 desc[UR16][R24.64+0xf0], R7 ;  /* 0x0000f0071800d986 */ /* 0x0001e2000c101110 */
[----:B------:R-:W-:-:S05]  /*e090*/  FMUL R3, R221, UR20 ;  /* 0x00000014dd037c20 */ /* 0x000fca0008400000 */
[----:B-1----:R-:W-:Y:S02]  /*e0a0*/  F2FP.SATFINITE.E4M3.F32.PACK_AB_MERGE_C R9, RZ, R3, RZ ;  /* 0x00000003ff09723e */ /* 0x002fe400048070ff */
[----:B------:R-:W-:-:S03]  /*e0b0*/  ISETP.LT.OR P5, PT, R35, 0xf2, !P0 ;  /* 0x000000f22300780c */ /* 0x000fc600047a1670 */
[----:B------:R1:W-:Y:S01]  /*e0c0*/  @!P6 STG.E.U8 desc[UR16][R24.64+0xf1], R9 ;  /* 0x0000f1091800e986 */ /* 0x0003e2000c101110 */
[C---:B------:R-:W-:Y:S02]  /*e0d0*/  ISETP.LT.OR P6, PT, R35.reuse, 0xf9, !P0 ;  /* 0x000000f92300780c */ /* 0x040fe400047c1670 */
[----:B------:R-:W-:Y:S01]  /*e0e0*/  ISETP.LT.OR P0, PT, R35, 0xfa, !P0 ;  /* 0x000000fa2300780c */ /* 0x000fe20004701670 */
[----:B------:R-:W-:-:S05]  /*e0f0*/  FMUL R0, R223, UR20 ;  /* 0x00000014df007c20 */ /* 0x000fca0008400000 */
[----:B------:R-:W-:-:S05]  /*e100*/  F2FP.SATFINITE.E4M3.F32.PACK_AB_MERGE_C R13, RZ, R0, RZ ;  /* 0x00000000ff0d723e */ /* 0x000fca00048070ff */
[----:B------:R0:W-:Y:S01]  /*e110*/  @!P3 STG.E.U8 desc[UR16][R26.64+0xf0], R13 ;  /* 0x0000f00d1a00b986 */ /* 0x0001e2000c101110 */
[----:B----4-:R-:W-:Y:S01]  /*e120*/  FMUL R0, R222, UR20 ;  /* 0x00000014de007c20 */ /* 0x010fe20008400000 */
[----:B--2---:R-:W-:Y:S01]  /*e130*/  FMUL R2, R224, UR20 ;  /* 0x00000014e0027c20 */ /* 0x004fe20008400000 */
[----:B---3--:R-:W-:-:S03]  /*e140*/  FMUL R3, R225, UR20 ;  /* 0x00000014e1037c20 */ /* 0x008fc60008400000 */
[----:B0-----:R-:W-:Y:S01]  /*e150*/  F2FP.SATFINITE.E4M3.F32.PACK_AB_MERGE_C R7, RZ, R0, RZ ;  /* 0x00000000ff07723e */ /* 0x001fe200048070ff */
[----:B------:R-:W-:Y:S01]  /*e160*/  FMUL R4, R226, UR20 ;  /* 0x00000014e2047c20 */ /* 0x000fe20008400000 */
[----:B------:R-:W-:Y:S01]  /*e170*/  FMUL R5, R227, UR20 ;  /* 0x00000014e3057c20 */ /* 0x000fe20008400000 */
[----:B-1----:R-:W-:Y:S02]  /*e180*/  F2FP.SATFINITE.E4M3.F32.PACK_AB_MERGE_C R9, RZ, R2, RZ ;  /* 0x00000002ff09723e */ /* 0x002fe400048070ff */
[----:B------:R-:W-:Y:S02]  /*e190*/  F2FP.SATFINITE.E4M3.F32.PACK_AB_MERGE_C R3, RZ, R3, RZ ;  /* 0x00000003ff03723e */ /* 0x000fe400048070ff */
[----:B------:R-:W-:Y:S02]  /*e1a0*/  F2FP.SATFINITE.E4M3.F32.PACK_AB_MERGE_C R11, RZ, R4, RZ ;  /* 0x00000004ff0b723e */ /* 0x000fe400048070ff */
[----:B------:R-:W-:Y:S01]  /*e1b0*/  F2FP.SATFINITE.E4M3.F32.PACK_AB_MERGE_C R5, RZ, R5, RZ ;  /* 0x00000005ff05723e */ /* 0x000fe200048070ff */
[----:B------:R0:W-:Y:S04]  /*e1c0*/  @!P5 STG.E.U8 desc[UR16][R26.64+0xf1], R7 ;  /* 0x0000f1071a00d986 */ /* 0x0001e8000c101110 */
[----:B------:R0:W-:Y:S04]  /*e1d0*/  @!P4 STG.E.U8 desc[UR16][R24.64+0xf8], R9 ;  /* 0x0000f8091800c986 */ /* 0x0001e8000c101110 */
[----:B------:R0:W-:Y:S04]  /*e1e0*/  @!P1 STG.E.U8 desc[UR16][R24.64+0xf9], R3 ;  /* 0x0000f90318009986 */ /* 0x0001e8000c101110 */
[----:B------:R0:W-:Y:S04]  /*e1f0*/  @!P6 STG.E.U8 desc[UR16][R26.64+0xf8], R11 ;  /* 0x0000f80b1a00e986 */ /* 0x0001e8000c101110 */
[----:B------:R0:W-:Y:S02]  /*e200*/  @!P0 STG.E.U8 desc[UR16][R26.64+0xf9], R5 ;  /* 0x0000f9051a008986 */ /* 0x0001e4000c101110 */
.L_x_290:
[----:B------:R-:W-:Y:S05]  /*e210*/  BSYNC B0 ;  /* 0x0000000000007941 */ /* 0x000fea0003800000 */
.L_x_32:
[----:B0-----:R-:W2:Y:S04]  /*e220*/  LDL.LU R3, [R1+0x78] ;  /* 0x0000780001037983 */ /* 0x001ea80000300800 */
[----:B-----5:R-:W2:Y:S01]  /*e230*/  LDL.LU R2, [R1+0x7c] ;  /* 0x00007c0001027983 */ /* 0x020ea20000300800 */
[----:B------:R-:W-:Y:S01]  /*e240*/  ULDC UR6, c[0x0][0xc] ;  /* 0x0000030000067ab9 */ /* 0x000fe20000000800 */
[----:B------:R-:W-:Y:S01]  /*e250*/  ULDC UR7, c[0x0][0x10] ;  /* 0x0000040000077ab9 */ /* 0x000fe20000000800 */
[----:B------:R-:W2:Y:S01]  /*e260*/  LDC R5, c[0x0][0x14] ;  /* 0x00000500ff057b82 */ /* 0x000ea20000000800 */
[----:B------:R-:W-:Y:S01]  /*e270*/  UIMAD.WIDE.U32 UR6, UR6, UR7, URZ ;  /* 0x00000007060672a5 */ /* 0x000fe2000f8e003f */
[----:B------:R-:W-:Y:S01]  /*e280*/  PRMT R0, RZ, 0x7610, R0 ;  /* 0x00007610ff007816 */ /* 0x000fe20000000000 */
[----:B------:R-:W-:-:S04]  /*e290*/  UMOV UR22, 0xffffffff ;  /* 0xffffffff00167882 */ /* 0x000fc80000000000 */
[----:B--2---:R-:W-:-:S04]  /*e2a0*/  IMAD.WIDE.U32 R2, R5, UR6, R2 ;  /* 0x0000000605027c25 */ /* 0x004fc8000f8e0002 */
[----:B------:R-:W-:Y:S01]  /*e2b0*/  IMAD R5, R5, UR7, RZ ;  /* 0x0000000705057c24 */ /* 0x000fe2000f8e02ff */
[----:B------:R-:W-:Y:S01]  /*e2c0*/  ULDC.64 UR6, c[0x0][0x650] ;  /* 0x0001940000067ab9 */ /* 0x000fe20000000a00 */
[----:B------:R-:W-:Y:S01]  /*e2d0*/  IMAD.MOV.U32 R19, RZ, RZ, R2 ;  /* 0x000000ffff137224 */ /* 0x000fe200078e0002 */
[----:B------:R-:W-:Y:S01]  /*e2e0*/  ISETP.GE.U32.AND P0, PT, R2, UR6, PT ;  /* 0x0000000602007c0c */ /* 0x000fe2000bf06070 */
[----:B------:R-:W-:Y:S02]  /*e2f0*/  IMAD.IADD R22, R3, 0x1, R5 ;  /* 0x0000000103167824 */ /* 0x000fe400078e0205 */
[----:B------:R-:W-:-:S03]  /*e300*/  IMAD.MOV.U32 R2, RZ, RZ, -0x1 ;  /* 0xffffffffff027424 */ /* 0x000fc600078e00ff */
[----:B------:R0:W-:Y:S01]  /*e310*/  STL [R1+0x78], R22 ;  /* 0x0000781601007387 */ /* 0x0001e20000100800 */
[----:B------:R-:W-:-:S03]  /*e320*/  ISETP.GE.U32.AND.EX P0, PT, R22, UR7, PT, P0 ;  /* 0x0000000716007c0c */ /* 0x000fc6000bf06100 */
[----:B------:R0:W-:Y:S04]  /*e330*/  STL [R1+0x7c], R19 ;  /* 0x00007c1301007387 */ /* 0x0001e80000100800 */
[----:B------:R0:W-:Y:S06]  /*e340*/  STL [R1+0x80], R2 ;  /* 0x0000800201007387 */ /* 0x0001ec0000100800 */
[----:B------:R-:W-:Y:S05]  /*e350*/  @P0 BRA `(.L_x_291) ;  /* 0x00000004006c0947 */ /* 0x000fea0003800000 */
[----:B------:R-:W2:Y:S01]  /*e360*/  S2R R14, SR_CTAID.X ;  /* 0x00000000000e7919 */ /* 0x000ea20000002500 */
[----:B------:R-:W5:Y:S01]  /*e370*/  LDC.64 R8, c[0x0][0x628] ;  /* 0x00018a00ff087b82 */ /* 0x000f620000000a00 */
[----:B------:R-:W-:Y:S01]  /*e380*/  ULDC UR6, c[0x0][0x150] ;  /* 0x0000540000067ab9 */ /* 0x000fe20000000800 */
[----:B------:R-:W-:Y:S01]  /*e390*/  IMAD.MOV.U32 R6, RZ, RZ, R19 ;  /* 0x000000ffff067224 */ /* 0x000fe200078e0013 */
[----:B------:R-:W0:Y:S01]  /*e3a0*/  S2R R16, SR_CTAID.Y ;  /* 0x0000000000107919 */ /* 0x000e220000002600 */
[----:B------:R-:W-:-:S04]  /*e3b0*/  IMAD.MOV.U32 R7, RZ, RZ, R22 ;  /* 0x000000ffff077224 */ /* 0x000fc800078e0016 */
[----:B------:R-:W0:Y:S08]  /*e3c0*/  LDC R17, c[0x0][0x144] ;  /* 0x00005100ff117b82 */ /* 0x000e300000000800 */
[----:B------:R-:W0:Y:S08]  /*e3d0*/  LDC R10, c[0x0][0x630] ;  /* 0x00018c00ff0a7b82 */ /* 0x000e300000000800 */
[----:B------:R-:W0:Y:S01]  /*e3e0*/  LDC.64 R12, c[0x0][0x620] ;  /* 0x00018800ff0c7b82 */ /* 0x000e220000000a00 */
[----:B-----5:R-:W-:-:S04]  /*e3f0*/  ISETP.NE.U32.AND P0, PT, R8, RZ, PT ;  /* 0x000000ff0800720c */ /* 0x020fc80003f05070 */
[----:B------:R-:W-:Y:S02]  /*e400*/  ISETP.NE.AND.EX P0, PT, R9, RZ, PT, P0 ;  /* 0x000000ff0900720c */ /* 0x000fe40003f05300 */
[----:B--2---:R-:W-:-:S05]  /*e410*/  I2FP.F32.U32 R0, R14 ;  /* 0x0000000e00007245 */ /* 0x004fca0000201000 */
[----:B------:R-:W-:-:S04]  /*e420*/  FMUL R0, R0, UR6 ;  /* 0x0000000600007c20 */ /* 0x000fc80008400000 */
[----:B------:R2:W0:Y:S02]  /*e430*/  F2I.U32.TRUNC.NTZ R15, R0 ;  /* 0x00000000000f7305 */ /* 0x000424000020f000 */
[----:B------:R-:W-:Y:S05]  /*e440*/  @!P0 BRA `(.L_x_292) ;  /* 0x0000000000288947 */ /* 0x000fea0003800000 */
[----:B--2---:R-:W2:Y:S02]  /*e450*/  LDC R0, c[0x0][0x634] ;  /* 0x00018d00ff007b82 */ /* 0x004ea40000000800 */
[----:B--2---:R-:W-:-:S05]  /*e460*/  IADD3 R7, P0, R19, R0, RZ ;  /* 0x0000000013077210 */ /* 0x004fca0007f1e0ff */
[----:B------:R-:W-:-:S04]  /*e470*/  IMAD.X R11, RZ, RZ, R22, P0 ;  /* 0x000000ffff0b7224 */ /* 0x000fc800000e0616 */
[----:B0-----:R-:W-:-:S04]  /*e480*/  IMAD.WIDE.U32 R2, R11, R8, RZ ;  /* 0x000000080b027225 */ /* 0x001fc800078e00ff */
[----:B------:R-:W-:-:S04]  /*e490*/  IMAD.WIDE.U32 R4, P0, R7, R9, R2 ;  /* 0x0000000907047225 */ /* 0x000fc80007800002 */
[----:B------:R-:W-:-:S04]  /*e4a0*/  IMAD.WIDE.U32 R2, R7, R8, RZ ;  /* 0x0000000807027225 */ /* 0x000fc800078e00ff */
[----:B------:R-:W-:Y:S01]  /*e4b0*/  IMAD.X R7, RZ, RZ, RZ, P0 ;  /* 0x000000ffff077224 */ /* 0x000fe200000e06ff */
[----:B------:R-:W-:Y:S01]  /*e4c0*/  IADD3 RZ, P0, R3, R4, RZ ;  /* 0x0000000403ff7210 */ /* 0x000fe20007f1e0ff */
[----:B------:R-:W-:-:S04]  /*e4d0*/  IMAD.MOV.U32 R6, RZ, RZ, R5 ;  /* 0x000000ffff067224 */ /* 0x000fc800078e0005 */
[----:B------:R-:W-:-:S08]  /*e4e0*/  IMAD.WIDE.U32.X R6, R11, R9, R6, P0 ;  /* 0x000000090b067225 */ /* 0x000fd000000e0406 */
.L_x_292:
[-CC-:B0-----:R-:W-:Y:S01]  /*e4f0*/  SHF.R.U64 R24, R6, R10.reuse, R7.reuse ;  /* 0x0000000a06187219 */ /* 0x181fe20000001207 */
[----:B------:R-:W0:Y:S01]  /*e500*/  LDC.64 R20, c[0x0][0x640] ;  /* 0x00019000ff147b82 */ /* 0x000e220000000a00 */
[----:B--2---:R-:W-:Y:S01]  /*e510*/  SHF.R.U32.HI R0, RZ, R10, R7 ;  /* 0x0000000aff007219 */ /* 0x004fe20000011607 */
[----:B------:R-:W-:Y:S01]  /*e520*/  IMAD.MOV.U32 R2, RZ, RZ, R19 ;  /* 0x000000ffff027224 */ /* 0x000fe200078e0013 */
[----:B------:R-:W-:Y:S01]  /*e530*/  IADD3 R5, P0, RZ, -R24, RZ ;  /* 0x80000018ff057210 */ /* 0x000fe20007f1e0ff */
[----:B------:R-:W-:Y:S01]  /*e540*/  IMAD.MOV R15, RZ, RZ, -R15 ;  /* 0x000000ffff0f7224 */ /* 0x000fe200078e0a0f */
[----:B------:R-:W-:Y:S01]  /*e550*/  ULDC UR6, c[0x0][0x154] ;  /* 0x0000550000067ab9 */ /* 0x000fe20000000800 */
[----:B------:R-:W-:Y:S02]  /*e560*/  IMAD.MOV.U32 R7, RZ, RZ, 0x1 ;  /* 0x00000001ff077424 */ /* 0x000fe400078e00ff */
[----:B------:R-:W2:Y:S01]  /*e570*/  LDC R4, c[0x0][0x618] ;  /* 0x00018600ff047b82 */ /* 0x000ea20000000800 */
[----:B------:R-:W-:-:S02]  /*e580*/  IMAD.X R3, RZ, RZ, ~R0, P0 ;  /* 0x000000ffff037224 */ /* 0x000fc400000e0e00 */
[----:B------:R-:W-:Y:S02]  /*e590*/  IMAD R15, R17, R15, R14 ;  /* 0x0000000f110f7224 */ /* 0x000fe400078e020e */
[-C--:B------:R-:W-:Y:S02]  /*e5a0*/  IMAD R0, R3, R12.reuse, RZ ;  /* 0x0000000c03007224 */ /* 0x080fe400078e02ff */
[----:B------:R-:W-:Y:S01]  /*e5b0*/  IMAD.MOV.U32 R3, RZ, RZ, R22 ;  /* 0x000000ffff037224 */ /* 0x000fe200078e0016 */
[----:B------:R-:W5:Y:S01]  /*e5c0*/  LDC R6, c[0x0][0x608] ;  /* 0x00018200ff067b82 */ /* 0x000f620000000800 */
[----:B------:R-:W-:-:S04]  /*e5d0*/  IMAD.WIDE.U32 R2, R5, R12, R2 ;  /* 0x0000000c05027225 */ /* 0x000fc800078e0002 */
[----:B------:R-:W-:-:S03]  /*e5e0*/  IMAD R5, R5, R13, R0 ;  /* 0x0000000d05057224 */ /* 0x000fc600078e0200 */
[----:B------:R-:W1:Y:S01]  /*e5f0*/  LDC R18, c[0x0][0x658] ;  /* 0x00019600ff127b82 */ /* 0x000e620000000800 */
[----:B------:R-:W-:Y:S01]  /*e600*/  I2FP.F32.U32 R0, R16 ;  /* 0x0000001000007245 */ /* 0x000fe20000201000 */
[----:B------:R-:W-:Y:S01]  /*e610*/  IMAD.IADD R3, R3, 0x1, R5 ;  /* 0x0000000103037824 */ /* 0x000fe200078e0205 */
[----:B0-----:R-:W-:Y:S01]  /*e620*/  ISETP.NE.U32.AND P0, PT, R20, RZ, PT ;  /* 0x000000ff1400720c */ /* 0x001fe20003f05070 */
[----:B------:R-:W-:Y:S02]  /*e630*/  IMAD.MOV.U32 R5, RZ, RZ, -0x1 ;  /* 0xffffffffff057424 */ /* 0x000fe400078e00ff */
[----:B------:R-:W-:Y:S02]  /*e640*/  FMUL R0, R0, UR6 ;  /* 0x0000000600007c20 */ /* 0x000fe40008400000 */
[----:B------:R-:W0:Y:S01]  /*e650*/  LDC R13, c[0x0][0x148] ;  /* 0x00005200ff0d7b82 */ /* 0x000e220000000800 */
[----:B--2---:R-:W-:Y:S01]  /*e660*/  SHF.R.U64 R10, R2, R4, R3 ;  /* 0x00000004020a7219 */ /* 0x004fe20000001203 */
[----:B------:R2:W0:Y:S01]  /*e670*/  F2I.U32.TRUNC.NTZ R12, R0 ;  /* 0x00000000000c7305 */ /* 0x000422000020f000 */
[----:B------:R-:W-:-:S02]  /*e680*/  ISETP.NE.AND.EX P0, PT, R21, RZ, PT, P0 ;  /* 0x000000ff1500720c */ /* 0x000fc40003f05300 */
[----:B------:R-:W-:-:S03]  /*e690*/  SHF.R.U32.HI R3, RZ, R4, R3 ;  /* 0x00000004ff037219 */ /* 0x000fc60000011603 */
[----:B------:R-:W0:Y:S01]  /*e6a0*/  LDC R14, c[0x0][0x600] ;  /* 0x00018000ff0e7b82 */ /* 0x000e220000000800 */
[-CC-:B-----5:R-:W-:Y:S02]  /*e6b0*/  SHF.R.U64 R8, R10, R6.reuse, R3.reuse ;  /* 0x000000060a087219 */ /* 0x1a0fe40000001203 */
[----:B------:R-:W-:-:S05]  /*e6c0*/  SHF.R.U32.HI R3, RZ, R6, R3 ;  /* 0x00000006ff037219 */ /* 0x000fca0000011603 */
[----:B------:R-:W0:Y:S01]  /*e6d0*/  LDC R19, c[0x0][0x648] ;  /* 0x00019200ff137b82 */ /* 0x000e220000000800 */
[-CC-:B-1----:R-:W-:Y:S02]  /*e6e0*/  SHF.R.U64 R11, R8, R18.reuse, R3.reuse ;  /* 0x00000012080b7219 */ /* 0x182fe40000001203 */
[-C--:B------:R-:W-:Y:S02]  /*e6f0*/  SHF.L.U32 R5, R5, R18.reuse, RZ ;  /* 0x0000001205057219 */ /* 0x080fe400000006ff */
[-C--:B------:R-:W-:Y:S01]  /*e700*/  SHF.R.U32.HI R3, RZ, R18.reuse, R3 ;  /* 0x00000012ff037219 */ /* 0x080fe20000011603 */
[----:B------:R-:W-:Y:S01]  /*e710*/  IMAD.MOV.U32 R2, RZ, RZ, R11 ;  /* 0x000000ffff027224 */ /* 0x000fe200078e000b */
[----:B------:R-:W-:Y:S01]  /*e720*/  SHF.L.U32 R34, R7, R18, RZ ;  /* 0x0000001207227219 */ /* 0x000fe200000006ff */
[----:B------:R-:W1:Y:S01]  /*e730*/  LDC R22, c[0x0][0x638] ;  /* 0x00018e00ff167b82 */ /* 0x000e620000000800 */
[----:B------:R-:W-:-:S07]  /*e740*/  LOP3.LUT R17, RZ, R5, RZ, 0x33, !PT ;  /* 0x00000005ff117212 */ /* 0x000fce00078e33ff */
[----:B------:R-:W0:Y:S01]  /*e750*/  LDC R23, c[0x0][0x610] ;  /* 0x00018400ff177b82 */ /* 0x000e220000000800 */
[----:B--2---:R-:W-:Y:S05]  /*e760*/  @!P0 BRA `(.L_x_293) ;  /* 0x0000000000288947 */ /* 0x004fea0003800000 */
[----:B------:R-:W2:Y:S02]  /*e770*/  LDC R0, c[0x0][0x64c] ;  /* 0x00019300ff007b82 */ /* 0x000ea40000000800 */
[----:B--2---:R-:W-:-:S05]  /*e780*/  IADD3 R7, P0, R11, R0, RZ ;  /* 0x000000000b077210 */ /* 0x004fca0007f1e0ff */
        /* <DEDUP_REMOVED lines=8> */
.L_x_293:
[----:B0-----:R-:W-:Y:S01]  /*e810*/  SHF.R.U64 R0, R2, R19, R3 ;  /* 0x0000001302007219 */ /* 0x001fe20000001203 */
[----:B------:R-:W-:Y:S01]  /*e820*/  VIADD R3, R14, 0xffffffff ;  /* 0xffffffff0e037836 */ /* 0x000fe20000000000 */
[----:B------:R-:W-:Y:S01]  /*e830*/  LOP3.LUT R5, R8, R17, RZ, 0xc0, !PT ;  /* 0x0000001108057212 */ /* 0x000fe200078ec0ff */
[----:B------:R-:W-:Y:S01]  /*e840*/  IMAD.MOV R12, RZ, RZ, -R12 ;  /* 0x000000ffff0c7224 */ /* 0x000fe200078e0a0c */
[----:B------:R-:W-:Y:S01]  /*e850*/  R2UR UR22, R24 ;  /* 0x00000000181672ca */ /* 0x000fe200000e0000 */
[----:B------:R-:W-:Y:S01]  /*e860*/  IMAD.MOV R2, RZ, RZ, -R0 ;  /* 0x000000ffff027224 */ /* 0x000fe200078e0a00 */
[----:B------:R-:W-:Y:S01]  /*e870*/  LOP3.LUT R3, R10, R3, RZ, 0xc0, !PT ;  /* 0x000000030a037212 */ /* 0x000fe200078ec0ff */
[----:B------:R-:W-:Y:S02]  /*e880*/  IMAD R34, R34, R0, R5 ;  /* 0x0000000022227224 */ /* 0x000fe400078e0205 */
[----:B------:R-:W-:Y:S02]  /*e890*/  @P2 IMAD R15, R13, R12, R16 ;  /* 0x0000000c0d0f2224 */ /* 0x000fe400078e0210 */
[----:B-1----:R-:W-:-:S02]  /*e8a0*/  IMAD R0, R2, R22, R11 ;  /* 0x0000001602007224 */ /* 0x002fc400078e020b */
[----:B------:R-:W-:Y:S02]  /*e8b0*/  IMAD R34, R34, R23, R15 ;  /* 0x0000001722227224 */ /* 0x000fe400078e020f */
[----:B------:R-:W-:Y:S02]  /*e8c0*/  IMAD R3, R0, R14, R3 ;  /* 0x0000000e00037224 */ /* 0x000fe400078e0203 */
[----:B------:R-:W-:-:S03]  /*e8d0*/  IMAD.MOV.U32 R0, RZ, RZ, 0x1 ;  /* 0x00000001ff007424 */ /* 0x000fc600078e00ff */
[----:B------:R-:W-:Y:S02]  /*e8e0*/  SEL R2, R3, R34, !P2 ;  /* 0x0000002203027207 */ /* 0x000fe40005000000 */
[----:B------:R-:W-:-:S03]  /*e8f0*/  SEL R34, R34, R3, !P2 ;  /* 0x0000000322227207 */ /* 0x000fc60005000000 */
[----:B------:R2:W-:Y:S04]  /*e900*/  STL [R1+0x80], R2 ;  /* 0x0000800201007387 */ /* 0x0005e80000100800 */
.L_x_291:
[----:B------:R0:W-:Y:S01]  /*e910*/  STL [R1+0x84], R34 ;  /* 0x0000842201007387 */ /* 0x0001e20000100800 */
[----:B------:R-:W-:-:S13]  /*e920*/  LOP3.LUT P0, RZ, R0, 0xff, RZ, 0xc0, !PT ;  /* 0x000000ff00ff7812 */ /* 0x000fda000780c0ff */
[----:B0-----:R-:W-:Y:S05]  /*e930*/  @P0 BRA `(.L_x_294) ;  /* 0xffffff2400ec0947 */ /* 0x001fea000383ffff */
[----:B------:R-:W-:Y:S05]  /*e940*/  EXIT ;  /* 0x000000000000794d */ /* 0x000fea0003800000 */
.L_x_4:
[----:B------:R-:W2:Y:S01]  /*e950*/  LDL R16, [R1+0x7c] ;  /* 0x00007c0001107983 */ /* 0x000ea20000100800 */
[----:B------:R-:W-:-:S03]  /*e960*/  ULDC.64 UR4, c[0x0][0x650] ;  /* 0x0001940000047ab9 */ /* 0x000fc60000000a00 */
[----:B------:R-:W3:Y:S01]  /*e970*/  LDL R17, [R1+0x78] ;  /* 0x0000780001117983 */ /* 0x000ee20000100800 */
[----:B------:R-:W-:Y:S01]  /*e980*/  PRMT R4, RZ, 0x7610, R4 ;  /* 0x00007610ff047816 */ /* 0x000fe20000000004 */
[----:B------:R-:W-:Y:S02]  /*e990*/  IMAD.MOV.U32 R5, RZ, RZ, -0x1 ;  /* 0xffffffffff057424 */ /* 0x000fe400078e00ff */
[----:B------:R-:W-:Y:S02]  /*e9a0*/  IMAD.MOV.U32 R6, RZ, RZ, -0x1 ;  /* 0xffffffffff067424 */ /* 0x000fe400078e00ff */
[----:B------:R-:W-:Y:S01]  /*e9b0*/  IMAD.MOV.U32 R11, RZ, RZ, -0x1 ;  /* 0xffffffffff0b7424 */ /* 0x000fe200078e00ff */
[----:B--2---:R-:W-:-:S04]  /*e9c0*/  ISETP.GE.U32.AND P0, PT, R16, UR4, PT ;  /* 0x0000000410007c0c */ /* 0x004fc8000bf06070 */
[----:B---3--:R-:W-:-:S13]  /*e9d0*/  ISETP.GE.U32.AND.EX P0, PT, R17, UR5, PT, P0 ;  /* 0x0000000511007c0c */ /* 0x008fda000bf06100 */
[----:B------:R-:W-:Y:S05]  /*e9e0*/  @P0 BRA `(.L_x_295) ;  /* 0x00000004005c0947 */ /* 0x000fea0003800000 */
        /* <DEDUP_REMOVED lines=18> */
.L_x_296:
[-CC-:B------:R-:W-:Y:S01]  /*eb10*/  SHF.R.U64 R11, R8, R12.reuse, R9.reuse ;  /* 0x0000000c080b7219 */ /* 0x180fe20000001209 */
[----:B------:R-:W0:Y:S01]  /*eb20*/  LDC.64 R20, c[0x0][0x640] ;  /* 0x00019000ff147b82 */ /* 0x000e220000000a00 */
[----:B------:R-:W-:Y:S01]  /*eb30*/  SHF.R.U32.HI R3, RZ, R12, R9 ;  /* 0x0000000cff037219 */ /* 0x000fe20000011609 */
[----:B------:R-:W-:Y:S01]  /*eb40*/  ULDC UR4, c[0x0][0x150] ;  /* 0x0000540000047ab9 */ /* 0x000fe20000000800 */
[----:B------:R-:W-:Y:S01]  /*eb50*/  IADD3 R7, P0, RZ, -R11, RZ ;  /* 0x8000000bff077210 */ /* 0x000fe20007f1e0ff */
[----:B------:R-:W-:Y:S01]  /*eb60*/  IMAD.MOV.U32 R4, RZ, RZ, R16 ;  /* 0x000000ffff047224 */ /* 0x000fe200078e0010 */
[----:B------:R-:W-:Y:S01]  /*eb70*/  I2FP.F32.U32 R6, R2 ;  /* 0x0000000200067245 */ /* 0x000fe20000201000 */
[----:B------:R-:W-:Y:S02]  /*eb80*/  IMAD.MOV.U32 R5, RZ, RZ, R17 ;  /* 0x000000ffff057224 */ /* 0x000fe400078e0011 */
[----:B------:R-:W1:Y:S01]  /*eb90*/  LDC R10, c[0x0][0x618] ;  /* 0x00018600ff0a7b82 */ /* 0x000e620000000800 */
[----:B------:R-:W-:-:S02]  /*eba0*/  IMAD.X R3, RZ, RZ, ~R3, P0 ;  /* 0x000000ffff037224 */ /* 0x000fc400000e0e03 */
[----:B------:R-:W-:Y:S01]  /*ebb0*/  FMUL R9, R6, UR4 ;  /* 0x0000000406097c20 */ /* 0x000fe20008400000 */
[----:B------:R-:W-:Y:S01]  /*ebc0*/  IMAD.WIDE.U32 R4, R7, R14, R4 ;  /* 0x0000000e07047225 */ /* 0x000fe200078e0004 */
[----:B------:R-:W-:-:S03]  /*ebd0*/  ULDC UR4, c[0x0][0x154] ;  /* 0x0000550000047ab9 */ /* 0x000fc60000000800 */
[----:B------:R-:W-:Y:S01]  /*ebe0*/  IMAD R6, R3, R14, RZ ;  /* 0x0000000e03067224 */ /* 0x000fe200078e02ff */
[----:B------:R-:W2:Y:S01]  /*ebf0*/  LDC R13, c[0x0][0x144] ;  /* 0x00005100ff0d7b82 */ /* 0x000ea20000000800 */
[----:B------:R-:W3:Y:S02]  /*ec00*/  F2I.U32.TRUNC.NTZ R9, R9 ;  /* 0x0000000900097305 */ /* 0x000ee4000020f000 */
[----:B------:R-:W-:Y:S02]  /*ec10*/  IMAD R3, R7, R15, R6 ;  /* 0x0000000f07037224 */ /* 0x000fe400078e0206 */
[----:B------:R-:W-:Y:S02]  /*ec20*/  IMAD.MOV.U32 R6, RZ, RZ, -0x1 ;  /* 0xffffffffff067424 */ /* 0x000fe400078e00ff */
[----:B------:R-:W-:Y:S01]  /*ec30*/  IMAD.IADD R3, R5, 0x1, R3 ;  /* 0x0000000105037824 */ /* 0x000fe200078e0203 */
[----:B------:R-:W4:Y:S01]  /*ec40*/  LDC R12, c[0x0][0x608] ;  /* 0x00018200ff0c7b82 */ /* 0x000f220000000800 */
[----:B------:R-:W-:-:S02]  /*ec50*/  I2FP.F32.U32 R5, R0 ;  /* 0x0000000000057245 */ /* 0x000fc40000201000 */
[----:B0-----:R-:W-:-:S03]  /*ec60*/  ISETP.NE.U32.AND P0, PT, R20, RZ, PT ;  /* 0x000000ff1400720c */ /* 0x001fc60003f05070 */
[----:B------:R-:W-:Y:S01]  /*ec70*/  FMUL R5, R5, UR4 ;  /* 0x0000000405057c20 */ /* 0x000fe20008400000 */
[----:B------:R-:W-:Y:S01]  /*ec80*/  ISETP.NE.AND.EX P0, PT, R21, RZ, PT, P0 ;  /* 0x000000ff1500720c */ /* 0x000fe20003f05300 */
[----:B------:R-:W0:Y:S01]  /*ec90*/  LDC R7, c[0x0][0x658] ;  /* 0x00019600ff077b82 */ /* 0x000e220000000800 */
[-C--:B-1----:R-:W-:Y:S01]  /*eca0*/  SHF.R.U64 R8, R4, R10.reuse, R3 ;  /* 0x0000000a04087219 */ /* 0x082fe20000001203 */
[----:B---3--:R-:W-:Y:S01]  /*ecb0*/  IMAD.MOV R4, RZ, RZ, -R9 ;  /* 0x000000ffff047224 */ /* 0x008fe200078e0a09 */
[----:B------:R-:W-:Y:S02]  /*ecc0*/  SHF.R.U32.HI R3, RZ, R10, R3 ;  /* 0x0000000aff037219 */ /* 0x000fe40000011603 */
[----:B------:R1:W3:Y:S03]  /*ecd0*/  F2I.U32.TRUNC.NTZ R10, R5 ;  /* 0x00000005000a7305 */ /* 0x0002e6000020f000 */
[----:B------:R-:W1:Y:S01]  /*ece0*/  LDC R17, c[0x0][0x148] ;  /* 0x00005200ff117b82 */ /* 0x000e620000000800 */
[----:B--2---:R-:W-:-:S02]  /*ecf0*/  IMAD R19, R13, R4, R2 ;  /* 0x000000040d137224 */ /* 0x004fc400078e0202 */
[----:B------:R-:W-:-:S05]  /*ed00*/  IMAD.MOV.U32 R4, RZ, RZ, 0x1 ;  /* 0x00000001ff047424 */ /* 0x000fca00078e00ff */
[----:B------:R-:W2:Y:S01]  /*ed10*/  LDC R14, c[0x0][0x600] ;  /* 0x00018000ff0e7b82 */ /* 0x000ea20000000800 */
[-CC-:B----4-:R-:W-:Y:S02]  /*ed20*/  SHF.R.U64 R13, R8, R12.reuse, R3.reuse ;  /* 0x0000000c080d7219 */ /* 0x190fe40000001203 */
[----:B------:R-:W-:-:S05]  /*ed30*/  SHF.R.U32.HI R2, RZ, R12, R3 ;  /* 0x0000000cff027219 */ /* 0x000fca0000011603 */
[----:B------:R-:W4:Y:S01]  /*ed40*/  LDC R16, c[0x0][0x648] ;  /* 0x00019200ff107b82 */ /* 0x000f220000000800 */
[-CC-:B0-----:R-:W-:Y:S02]  /*ed50*/  SHF.R.U64 R15, R13, R7.reuse, R2.reuse ;  /* 0x000000070d0f7219 */ /* 0x181fe40000001202 */
[-C--:B------:R-:W-:Y:S02]  /*ed60*/  SHF.L.U32 R6, R6, R7.reuse, RZ ;  /* 0x0000000706067219 */ /* 0x080fe400000006ff */
[-C--:B------:R-:W-:Y:S01]  /*ed70*/  SHF.R.U32.HI R3, RZ, R7.reuse, R2 ;  /* 0x00000007ff037219 */ /* 0x080fe20000011602 */
[----:B------:R-:W-:Y:S01]  /*ed80*/  IMAD.MOV.U32 R2, RZ, RZ, R15 ;  /* 0x000000ffff027224 */ /* 0x000fe200078e000f */
[----:B------:R-:W-:Y:S01]  /*ed90*/  SHF.L.U32 R12, R4, R7, RZ ;  /* 0x00000007040c7219 */ /* 0x000fe200000006ff */
[----:B------:R-:W0:Y:S01]  /*eda0*/  LDC R18, c[0x0][0x638] ;  /* 0x00018e00ff127b82 */ /* 0x000e220000000800 */
[----:B------:R-:W-:-:S07]  /*edb0*/  LOP3.LUT R22, RZ, R6, RZ, 0x33, !PT ;  /* 0x00000006ff167212 */ /* 0x000fce00078e33ff */
        /* <DEDUP_REMOVED lines=12> */
.L_x_297:
[----:B----4-:R-:W-:Y:S01]  /*ee80*/  SHF.R.U64 R3, R2, R16, R3 ;  /* 0x0000001002037219 */ /* 0x010fe20000001203 */
[----:B--2---:R-:W-:Y:S01]  /*ee90*/  VIADD R5, R14, 0xffffffff ;  /* 0xffffffff0e057836 */ /* 0x004fe20000000000 */
[----:B------:R-:W-:Y:S01]  /*eea0*/  LOP3.LUT R2, R13, R22, RZ, 0xc0, !PT ;  /* 0x000000160d027212 */ /* 0x000fe200078ec0ff */
[----:B------:R-:W-:Y:S02]  /*eeb0*/  IMAD.MOV R10, RZ, RZ, -R10 ;  /* 0x000000ffff0a7224 */ /* 0x000fe400078e0a0a */
[----:B------:R-:W-:Y:S02]  /*eec0*/  IMAD.MOV R4, RZ, RZ, -R3 ;  /* 0x000000ffff047224 */ /* 0x000fe400078e0a03 */
[----:B------:R-:W-:Y:S01]  /*eed0*/  IMAD R2, R12, R3, R2 ;  /* 0x000000030c027224 */ /* 0x000fe200078e0202 */
[----:B------:R-:W-:Y:S01]  /*eee0*/  LOP3.LUT R3, R8, R5, RZ, 0xc0, !PT ;  /* 0x0000000508037212 */ /* 0x000fe200078ec0ff */
[----:B------:R-:W-:Y:S02]  /*eef0*/  @P2 IMAD R19, R17, R10, R0 ;  /* 0x0000000a11132224 */ /* 0x000fe400078e0200 */
[----:B0-----:R-:W-:-:S02]  /*ef00*/  IMAD R0, R4, R18, R15 ;  /* 0x0000001204007224 */ /* 0x001fc400078e020f */
[----:B------:R-:W-:Y:S02]  /*ef10*/  IMAD R5, R2, R23, R19 ;  /* 0x0000001702057224 */ /* 0x000fe400078e0213 */
[----:B------:R-:W-:Y:S02]  /*ef20*/  IMAD R0, R0, R14, R3 ;  /* 0x0000000e00007224 */ /* 0x000fe400078e0203 */
[----:B------:R-:W-:-:S03]  /*ef30*/  IMAD.MOV.U32 R4, RZ, RZ, 0x1 ;  /* 0x00000001ff047424 */ /* 0x000fc600078e00ff */
[----:B------:R-:W-:Y:S02]  /*ef40*/  SEL R6, R0, R5, !P2 ;  /* 0x0000000500067207 */ /* 0x000fe40005000000 */
[----:B------:R-:W-:-:S07]  /*ef50*/  SEL R5, R5, R0, !P2 ;  /* 0x0000000005057207 */ /* 0x000fce0005000000 */
.L_x_295:
[----:B------:R-:W-:-:S08]  /*ef60*/  NOP ;  /* 0x0000000000007918 */ /* 0x000fd00000000000 */
[----:B------:R-:W0:-:S00]  /*ef70*/  USETMAXREG.DEALLOC.CTAPOOL 0x28 ;  /* 0x00000028000079c8 */ /* 0x000e0000080e0500 */
[----:B------:R-:W-:-:S13]  /*ef80*/  ISETP.NE.AND P0, PT, RZ, UR8, PT ;  /* 0x00000008ff007c0c */ /* 0x000fda000bf05270 */
[----:B------:R-:W-:Y:S05]  /*ef90*/  @P0 EXIT ;  /* 0x000000000000094d */ /* 0x000fea0003800000 */
[----:B0-----:R-:W-:Y:S01]  /*efa0*/  LOP3.LUT P0, RZ, R4, 0xff, RZ, 0xc0, !PT ;  /* 0x000000ff04ff7812 */ /* 0x001fe2000780c0ff */
[----:B------:R-:W-:Y:S02]  /*efb0*/  IMAD.MOV.U32 R0, RZ, RZ, 0x1 ;  /* 0x00000001ff007424 */ /* 0x000fe400078e00ff */
[----:B------:R-:W-:-:S10]  /*efc0*/  IMAD.MOV.U32 R8, RZ, RZ, RZ ;  /* 0x000000ffff087224 */ /* 0x000fd400078e00ff */
[----:B------:R-:W-:Y:S05]  /*efd0*/  @!P0 BRA `(.L_x_298) ;  /* 0x0000000c00508947 */ /* 0x000fea0003800000 */
[----:B------:R-:W0:Y:S01]  /*efe0*/  S2R R2, SR_TID.X ;  /* 0x0000000000027919 */ /* 0x000e220000002100 */
[----:B------:R-:W-:Y:S01]  /*eff0*/  ULDC UR4, c[0x0][0x28c] ;  /* 0x0000a30000047ab9 */ /* 0x000fe20000000800 */
[----:B------:R-:W-:Y:S01]  /*f000*/  ULDC UR6, c[0x0][0x658] ;  /* 0x0001960000067ab9 */ /* 0x000fe20000000800 */
[----:B------:R-:W-:Y:S01]  /*f010*/  UIADD3 UR10, UR4, 0x3f, URZ ;  /* 0x0000003f040a7890 */ /* 0x000fe2000fffe03f */
[----:B------:R-:W-:Y:S01]  /*f020*/  BSSY B0, `(.L_x_298) ;  /* 0x00000cf000007945 */ /* 0x000fe20003800000 */
[----:B------:R-:W-:Y:S01]  /*f030*/  UMOV UR7, 0xffffffff ;  /* 0xffffffff00077882 */ /* 0x000fe20000000000 */
[----:B------:R-:W-:Y:S01]  /*f040*/  ULDC UR5, c[0x0][0x600] ;  /* 0x0001800000057ab9 */ /* 0x000fe20000000800 */
[----:B------:R-:W-:Y:S01]  /*f050*/  UMOV UR9, 0x1 ;  /* 0x0000000100097882 */ /* 0x000fe20000000000 */
[----:B------:R-:W-:Y:S01]  /*f060*/  USHF.L.U32 UR7, UR7, UR6, URZ ;  /* 0x0000000607077299 */ /* 0x000fe2000800063f */
[----:B------:R-:W-:Y:S01]  /*f070*/  IMAD.MOV.U32 R9, RZ, RZ, 0x1 ;  /* 0x00000001ff097424 */ /* 0x000fe200078e00ff */
[----:B------:R-:W-:Y:S01]  /*f080*/  UIADD3 UR4, UR5, -0x1, URZ ;  /* 0xffffffff05047890 */ /* 0x000fe2000fffe03f */
[----:B------:R-:W-:Y:S01]  /*f090*/  IMAD.MOV.U32 R0, RZ, RZ, 0x1 ;  /* 0x00000001ff007424 */ /* 0x000fe200078e00ff */
[----:B------:R-:W-:Y:S01]  /*f0a0*/  USHF.R.S32.HI UR11, URZ, 0x1f, UR10 ;  /* 0x0000001f3f0b7899 */ /* 0x000fe2000801140a */
[----:B------:R-:W-:Y:S01]  /*f0b0*/  IMAD.MOV.U32 R8, RZ, RZ, RZ ;  /* 0x000000ffff087224 */ /* 0x000fe200078e00ff */
[----:B------:R-:W-:Y:S01]  /*f0c0*/  ULDC UR8, c[0x0][0xc] ;  /* 0x0000030000087ab9 */ /* 0x000fe20000000800 */
[----:B------:R-:W-:-:S02]  /*f0d0*/  USHF.L.U32 UR5, UR9, UR6, URZ ;  /* 0x0000000609057299 */ /* 0x000fc4000800063f */
[----:B------:R-:W-:Y:S01]  /*f0e0*/  ULEA.HI UR11, UR11, UR10, URZ, 0x6 ;  /* 0x0000000a0b0b7291 */ /* 0x000fe2000f8f303f */
[----:B------:R-:W-:Y:S01]  /*f0f0*/  ULDC UR9, c[0x0][0x10] ;  /* 0x0000040000097ab9 */ /* 0x000fe20000000800 */
[----:B------:R-:W-:Y:S02]  /*f100*/  ULOP3.LUT UR6, URZ, UR7, URZ, 0x33, !UPT ;  /* 0x000000073f067292 */ /* 0x000fe4000f8e333f */
[----:B------:R-:W-:Y:S01]  /*f110*/  UIMAD.WIDE.U32 UR8, UR8, UR9, URZ ;  /* 0x00000009080872a5 */ /* 0x000fe2000f8e003f */
[----:B------:R-:W-:Y:S01]  /*f120*/  ULDC UR7, c[0x0][0x14] ;  /* 0x0000050000077ab9 */ /* 0x000fe20000000800 */
[----:B------:R-:W-:Y:S02]  /*f130*/  USHF.R.S32.HI UR20, URZ, 0x6, UR11 ;  /* 0x000000063f147899 */ /* 0x000fe4000801140b */
[----:B------:R-:W-:Y:S02]  /*f140*/  UIMAD.WIDE.U32 UR22, UR8, UR7, URZ ;  /* 0x00000007081672a5 */ /* 0x000fe4000f8e003f */
[----:B------:R-:W-:-:S02]  /*f150*/  UIMAD UR18, UR9, UR7, URZ ;  /* 0x00000007091272a4 */ /* 0x000fc4000f8e023f */
[----:B------:R-:W-:Y:S01]  /*f160*/  ULOP3.LUT UR26, UR13, 0x2, URZ, 0xfc, !UPT ;  /* 0x000000020d1a7892 */ /* 0x000fe2000f8efc3f */
[C---:B0-----:R-:W-:Y:S01]  /*f170*/  LOP3.LUT P3, RZ, R2.reuse, 0x7f, RZ, 0xc0, !PT ;  /* 0x0000007f02ff7812 */ /* 0x041fe2000786c0ff */
[----:B------:R-:W-:Y:S01]  /*f180*/  UIADD3 UR18, UR23, UR18, URZ ;  /* 0x0000001217127290 */ /* 0x000fe2000fffe03f */
[----:B------:R-:W-:Y:S01]  /*f190*/  LOP3.LUT P0, RZ, R2, 0x1f, RZ, 0xc0, !PT ;  /* 0x0000001f02ff7812 */ /* 0x000fe2000780c0ff */
[----:B------:R-:W-:Y:S01]  /*f1a0*/  UIADD3 UR27, UR20, 0x1, URZ ;  /* 0x00000001141b7890 */ /* 0x000fe2000fffe03f */
[----:B------:R-:W-:Y:S02]  /*f1b0*/  ULDC.64 UR24, c[0x0][0x198] ;  /* 0x0000660000187ab9 */ /* 0x000fe40000000a00 */
[----:B------:R-:W-:-:S13]  /*f1c0*/  PLOP3.LUT P0, PT, P0, P3, PT, 0x8a, 0x0 ;  /* 0x000000000000781c */ /* 0x000fda0000707172 */
.L_x_310:
[----:B------:R-:W-:-:S03]  /*f1d0*/  UMOV UR7, 0xffffffff ;  /* 0xffffffff00077882 */ /* 0x000fc60000000000 */
[----:B------:R-:W-:Y:S05]  /*f1e0*/  BRA.DIV UR7, `(.L_x_299) ;  /* 0x00000012077c7947 */ /* 0x000fea000b800000 */
[----:B------:R-:W-:-:S13]  /*f1f0*/  ELECT P1, URZ, PT ;  /* 0x00000000003f782f */ /* 0x000fda0003820000 */
.L_x_326:
[----:B------:R-:W0:Y:S01]  /*f200*/  LDC R2, c[0x0][0x28c] ;  /* 0x0000a300ff027b82 */ /* 0x000e220000000800 */
[----:B------:R-:W-:Y:S01]  /*f210*/  BSSY B1, `(.L_x_300) ;  /* 0x0000038000017945 */ /* 0x000fe20003800000 */
[----:B0-----:R-:W-:-:S13]  /*f220*/  ISETP.LT.OR P1, PT, R2, 0x1, !P1 ;  /* 0x000000010200780c */ /* 0x001fda0004f21670 */
[----:B------:R-:W-:Y:S05]  /*f230*/  @P1 BRA `(.L_x_301) ;  /* 0x0000000000d41947 */ /* 0x000fea0003800000 */
[----:B------:R-:W-:Y:S02]  /*f240*/  IMAD.SHL.U32 R6, R6, 0x100, RZ ;  /* 0x0000010006067824 */ /* 0x000fe400078e00ff */
[----:B------:R-:W-:Y:S02]  /*f250*/  IMAD.SHL.U32 R7, R5, 0x80, RZ ;  /* 0x0000008005077824 */ /* 0x000fe400078e00ff */
[----:B------:R-:W-:Y:S02]  /*f260*/  IMAD.MOV.U32 R12, RZ, RZ, RZ ;  /* 0x000000ffff0c7224 */ /* 0x000fe400078e00ff */
[----:B------:R-:W-:Y:S02]  /*f270*/  IMAD.U32 R14, RZ, RZ, UR27 ;  /* 0x0000001bff0e7e24 */ /* 0x000fe4000f8e00ff */
[----:B------:R-:W-:Y:S02]  /*f280*/  IMAD.MOV.U32 R2, RZ, RZ, R0 ;  /* 0x000000ffff027224 */ /* 0x000fe400078e0000 */
[----:B------:R-:W-:-:S07]  /*f290*/  IMAD.MOV.U32 R3, RZ, RZ, R8 ;  /* 0x000000ffff037224 */ /* 0x000fce00078e0008 */
.L_x_305:
[----:B------:R-:W0:Y:S01]  /*f2a0*/  S2R R5, SR_CgaCtaId ;  /* 0x0000000000057919 */ /* 0x000e220000008800 */
[----:B------:R-:W-:-:S04]  /*f2b0*/  MOV R4, 0x400 ;  /* 0x0000040000047802 */ /* 0x000fc80000000f00 */
[----:B0-----:R-:W-:Y:S02]  /*f2c0*/  LEA R10, R5, R4, 0x18 ;  /* 0x00000004050a7211 */ /* 0x001fe400078ec0ff */
[----:B------:R-:W-:Y:S01]  /*f2d0*/  SHF.L.U32 R4, R2, 0x1f, RZ ;  /* 0x0000001f02047819 */ /* 0x000fe200000006ff */
[----:B------:R-:W0:Y:S02]  /*f2e0*/  @!P3 LDC R5, c[0x0][0x500] ;  /* 0x00014000ff05bb82 */ /* 0x000e240000000800 */
[----:B------:R-:W-:-:S04]  /*f2f0*/  IMAD R13, R3, 0x8, R10 ;  /* 0x00000008030d7824 */ /* 0x000fc800078e020a */
[----:B------:R-:W1:Y:S02]  /*f300*/  SYNCS.PHASECHK.TRANS64.TRYWAIT P1, [R13+URZ+0x48], R4 ;  /* 0x000048040d0075a7 */ /* 0x000e64000802017f */
[----:B-1----:R-:W-:Y:S05]  /*f310*/  @!P1 BRA `(.L_x_302) ;  /* 0x0000001000509947 */ /* 0x002fea0003800000 */
.L_x_327:
[----:B------:R-:W-:Y:S01]  /*f320*/  UPRMT UR7, UR26, 0x9910, URZ ;  /* 0x000099101a077896 */ /* 0x000fe2000800003f */
[----:B0-----:R0:W-:Y:S03]  /*f330*/  @!P3 SYNCS.ARRIVE.TRANS64 RZ, [R13+URZ], R5 ;  /* 0x000000050dffb9a7 */ /* 0x0011e6000800003f */
[----:B------:R-:W-:-:S06]  /*f340*/  UISETP.NE.AND UP0, UPT, UR7, 0x2, UPT ;  /* 0x000000020700788c */ /* 0x000fcc000bf05270 */
[----:B------:R-:W-:-:S13]  /*f350*/  PLOP3.LUT P1, PT, PT, PT, UP0, 0x80, 0x0 ;  /* 0x000000000000781c */ /* 0x000fda0003f2f008 */
[----:B0-----:R-:W-:Y:S05]  /*f360*/  @P1 BRA `(.L_x_303) ;  /* 0x0000000000041947 */ /* 0x001fea0003800000 */
[----:B------:R-:W-:Y:S01]  /*f370*/  BPT.TRAP 0x1 ;  /* 0x000000040000795c */ /* 0x000fe20000300000 */
.L_x_303:
[----:B------:R-:W-:Y:S05]  /*f380*/  @P0 BRA `(.L_x_304) ;  /* 0x0000000000040947 */ /* 0x000fea0003800000 */
[----:B------:R-:W-:Y:S01]  /*f390*/  BPT.TRAP 0x1 ;  /* 0x000000040000795c */ /* 0x000fe20000300000 */
.L_x_304:
[--C-:B-1----:R-:W-:Y:S01]  /*f3a0*/  IMAD R4, R3, 0x2000, R10.reuse ;  /* 0x0000200003047824 */ /* 0x102fe200078e020a */
[----:B------:R-:W-:Y:S01]  /*f3b0*/  R2UR UR9, R13 ;  /* 0x000000000d0972ca */ /* 0x000fe200000e0000 */
[----:B------:R-:W-:Y:S01]  /*f3c0*/  IMAD R10, R3, 0x4000, R10 ;  /* 0x00004000030a7824 */ /* 0x000fe200078e020a */
[----:B------:R-:W-:Y:S01]  /*f3d0*/  UIADD3 UR14, UP0, UR24, 0xf0, URZ ;  /* 0x000000f0180e7890 */ /* 0x000fe2000ff1e03f */
[----:B------:R-:W-:Y:S01]  /*f3e0*/  VIADD R14, R14, 0xffffffff ;  /* 0xffffffff0e0e7836 */ /* 0x000fe20000000000 */
[----:B------:R-:W-:Y:S01]  /*f3f0*/  R2UR UR7, R4 ;  /* 0x00000000040772ca */ /* 0x000fe200000e0000 */
[----:B------:R-:W-:Y:S01]  /*f400*/  UIADD3 UR28, UP1, UR24, 0x1f0, URZ ;  /* 0x000001f0181c7890 */ /* 0x000fe2000ff3e03f */
[----:B------:R-:W-:Y:S01]  /*f410*/  R2UR UR8, R10 ;  /* 0x000000000a0872ca */ /* 0x000fe200000e0000 */
[----:B------:R-:W-:Y:S01]  /*f420*/  UIADD3.X UR15, URZ, UR25, URZ, UP0, !UPT ;  /* 0x000000193f0f7290 */ /* 0x000fe200087fe43f */
[----:B------:R-:W-:Y:S01]  /*f430*/  R2UR UR11, R7 ;  /* 0x00000000070b72ca */ /* 0x000fe200000e0000 */
[----:B------:R-:W-:Y:S01]  /*f440*/  VIADD R3, R3, 0x1 ;  /* 0x0000000103037836 */ /* 0x000fe20000000000 */
[----:B------:R-:W-:Y:S01]  /*f450*/  R2UR UR10, R12 ;  /* 0x000000000c0a72ca */ /* 0x000fe200000e0000 */
[----:B------:R-:W-:Y:S01]  /*f460*/  UIADD3.X UR29, URZ, UR25, URZ, UP1, !UPT ;  /* 0x000000193f1d7290 */ /* 0x000fe20008ffe43f */
[----:B------:R-:W-:Y:S01]  /*f470*/  R2UR UR12, R11 ;  /* 0x000000000b0c72ca */ /* 0x000fe200000e0000 */
[----:B------:R-:W-:Y:S01]  /*f480*/  UMOV UR16, 0x0 ;  /* 0x0000000000107882 */ /* 0x000fe20000000000 */
[----:B------:R-:W-:Y:S01]  /*f490*/  R2UR UR21, R6 ;  /* 0x00000000061572ca */ /* 0x000fe200000e0000 */
[----:B------:R-:W-:Y:S01]  /*f4a0*/  UMOV UR17, 0x10000000 ;  /* 0x1000000000117882 */ /* 0x000fe20000000000 */
[----:B------:R-:W-:Y:S01]  /*f4b0*/  ISETP.GT.AND P4, PT, R14, 0x1, PT ;  /* 0x000000010e00780c */ /* 0x000fe20003f84270 */
[----:B------:R-:W-:Y:S01]  /*f4c0*/  UIADD3 UR7, UR7, 0x180, URZ ;  /* 0x0000018007077890 */ /* 0x000fe2000fffe03f */
[----:B------:R-:W-:Y:S01]  /*f4d0*/  ISETP.NE.AND P1, PT, R3, 0x9, PT ;  /* 0x000000090300780c */ /* 0x000fe20003f25270 */
[----:B------:R-:W-:Y:S01]  /*f4e0*/  UIADD3 UR19, UR8, 0x12180, URZ ;  /* 0x0001218008137890 */ /* 0x000fe2000fffe03f */
[----:B------:R-:W-:-:S02]  /*f4f0*/  VIADD R12, R12, 0x40 ;  /* 0x000000400c0c7836 */ /* 0x000fc40000000000 */
[----:B------:R-:W-:Y:S02]  /*f500*/  SEL R5, RZ, 0x1, P1 ;  /* 0x00000001ff057807 */ /* 0x000fe40000800000 */
[----:B------:R-:W-:Y:S01]  /*f510*/  UMOV UR8, UR7 ;  /* 0x0000000700087c82 */ /* 0x000fe20008000000 */
[----:B------:R-:W-:Y:S01]  /*f520*/  SEL R3, R3, RZ, P1 ;  /* 0x000000ff03037207 */ /* 0x000fe20000800000 */
[----:B------:R0:W-:Y:S01]  /*f530*/  UTMALDG.3D [UR8], [UR14], desc[UR16] ;  /* 0x000010080e0075b4 */ /* 0x0001e20008011000 */
[----:B------:R-:W-:Y:S01]  /*f540*/  LOP3.LUT R2, R2, R5, RZ, 0x3c, !PT ;  /* 0x0000000502027212 */ /* 0x000fe200078e3cff */
[----:B0-----:R-:W-:Y:S01]  /*f550*/  UMOV UR8, UR19 ;  /* 0x0000001300087c82 */ /* 0x001fe20008000000 */
[----:B------:R-:W-:Y:S02]  /*f560*/  UMOV UR11, UR21 ;  /* 0x00000015000b7c82 */ /* 0x000fe40008000000 */
[----:B------:R0:W-:Y:S02]  /*f570*/  UTMALDG.3D [UR8], [UR28], desc[UR16] ;  /* 0x000010081c0075b4 */ /* 0x0001e40008011000 */
[----:B0-----:R-:W-:Y:S05]  /*f580*/  @P4 BRA `(.L_x_305) ;  /* 0xfffffffc00444947 */ /* 0x001fea000383ffff */
.L_x_301:
[----:B------:R-:W-:Y:S05]  /*f590*/  BSYNC B1 ;  /* 0x0000000000017941 */ /* 0x000fea0003800000 */
.L_x_300:
[----:B------:R-:W2:Y:S01]  /*f5a0*/  LDL.LU R15, [R1+0x78] ;  /* 0x00007800010f7983 */ /* 0x000ea20000300800 */
[----:B------:R-:W-:Y:S01]  /*f5b0*/  LOP3.LUT P5, RZ, R9, 0xff, RZ, 0xc0, !PT ;  /* 0x000000ff09ff7812 */ /* 0x000fe200078ac0ff */
[----:B------:R-:W-:Y:S01]  /*f5c0*/  VIADD R8, R8, UR20 ;  /* 0x0000001408087c36 */ /* 0x000fe20008000000 */
[----:B------:R-:W-:Y:S01]  /*f5d0*/  ULDC.64 UR8, c[0x0][0x650] ;  /* 0x0001940000087ab9 */ /* 0x000fe20000000a00 */
[----:B------:R-:W3:Y:S01]  /*f5e0*/  LDL.LU R13, [R1+0x7c] ;  /* 0x00007c00010d7983 */ /* 0x000ee20000300800 */
[----:B------:R-:W-:Y:S01]  /*f5f0*/  IMAD.U32 R5, RZ, RZ, UR20 ;  /* 0x00000014ff057e24 */ /* 0x000fe2000f8e00ff */
[----:B------:R-:W-:Y:S01]  /*f600*/  UISETP.GE.U32.AND UP0, UPT, UR20, 0x9, UPT ;  /* 0x000000091400788c */ /* 0x000fe2000bf06070 */
[----:B------:R-:W-:Y:S01]  /*f610*/  ISETP.GT.U32.AND P1, PT, R8, 0x8, PT ;  /* 0x000000080800780c */ /* 0x000fe20003f24070 */
[----:B------:R-:W-:Y:S01]  /*f620*/  BSSY B1, `(.L_x_306) ;  /* 0x000006c000017945 */ /* 0x000fe20003800000 */
[----:B------:R-:W-:Y:S01]  /*f630*/  IMAD.MOV.U32 R6, RZ, RZ, -0x1 ;  /* 0xffffffffff067424 */ /* 0x000fe200078e00ff */
[----:B------:R-:W-:Y:S01]  /*f640*/  PRMT R9, RZ, 0x7610, R9 ;  /* 0x00007610ff097816 */ /* 0x000fe20000000009 */
[----:B------:R-:W-:Y:S01]  /*f650*/  IMAD.MOV.U32 R11, RZ, RZ, -0x1 ;  /* 0xffffffffff0b7424 */ /* 0x000fe200078e00ff */
[----:B------:R-:W-:-:S02]  /*f660*/  ISETP.LT.U32.AND P1, PT, R5, 0x9, P1 ;  /* 0x000000090500780c */ /* 0x000fc40000f21070 */
[----:B------:R-:W0:Y:S01]  /*f670*/  @P5 S2R R3, SR_CgaCtaId ;  /* 0x0000000000035919 */ /* 0x000e220000008800 */
[----:B------:R-:W-:Y:S02]  /*f680*/  @P5 MOV R2, 0x400 ;  /* 0x0000040000025802 */ /* 0x000fe40000000f00 */
[----:B------:R-:W-:Y:S02]  /*f690*/  PLOP3.LUT P4, PT, PT, PT, UP0, 0x80, 0x0 ;  /* 0x000000000000781c */ /* 0x000fe40003f8f008 */
[----:B0-----:R-:W-:Y:S01]  /*f6a0*/  @P5 LEA R4, R3, R2, 0x18 ;  /* 0x0000000203045211 */ /* 0x001fe200078ec0ff */
[----:B------:R-:W-:-:S03]  /*f6b0*/  IMAD.WIDE.U32 R2, R8, 0x38e38e39, RZ ;  /* 0x38e38e3908027825 */ /* 0x000fc600078e00ff */
[----:B------:R0:W-:Y:S02]  /*f6c0*/  @P5 SYNCS.ARRIVE.TRANS64.A1T0 RZ, [R4+URZ+0xa8], RZ ;  /* 0x0000a8ff04ff59a7 */ /* 0x0001e4000810003f */
[----:B------:R-:W-:Y:S02]  /*f6d0*/  SHF.R.U32.HI R5, RZ, 0x1, R3 ;  /* 0x00000001ff057819 */ /* 0x000fe40000011603 */
[----:B------:R-:W-:Y:S02]  /*f6e0*/  SEL R3, RZ, 0x1, !P1 ;  /* 0x00000001ff037807 */ /* 0x000fe40004800000 */
[----:B------:R-:W-:Y:S01]  /*f6f0*/  PRMT R2, RZ, 0x7610, R2 ;  /* 0x00007610ff027816 */ /* 0x000fe20000000002 */
[----:B------:R-:W-:Y:S01]  /*f700*/  IMAD R8, R5, -0x9, R8 ;  /* 0xfffffff705087824 */ /* 0x000fe200078e0208 */
[----:B------:R-:W-:-:S04]  /*f710*/  LOP3.LUT R0, R0, R3, RZ, 0x3c, !PT ;  /* 0x0000000300007212 */ /* 0x000fc800078e3cff */
[----:B------:R-:W-:Y:S01]  /*f720*/  @P4 LOP3.LUT R0, R0, 0x1, R5, 0x78, !PT ;  /* 0x0000000100004812 */ /* 0x000fe200078e7805 */
[----:B------:R-:W-:Y:S01]  /*f730*/  IMAD.MOV.U32 R5, RZ, RZ, -0x1 ;  /* 0xffffffffff057424 */ /* 0x000fe200078e00ff */
[----:B---3--:R-:W-:-:S04]  /*f740*/  IADD3 R13, P5, R13, UR22, RZ ;  /* 0x000000160d0d7c10 */ /* 0x008fc8000ffbe0ff */
[----:B--2---:R-:W-:Y:S01]  /*f750*/  IADD3.X R15, R15, UR18, RZ, P5, !PT ;  /* 0x000000120f0f7c10 */ /* 0x004fe2000affe4ff */
[----:B------:R0:W-:Y:S01]  /*f760*/  STL [R1+0x7c], R13 ;  /* 0x00007c0d01007387 */ /* 0x0001e20000100800 */
[----:B------:R-:W-:-:S03]  /*f770*/  ISETP.GE.U32.AND P1, PT, R13, UR8, PT ;  /* 0x000000080d007c0c */ /* 0x000fc6000bf26070 */
[----:B------:R0:W-:Y:S01]  /*f780*/  STL [R1+0x78], R15 ;  /* 0x0000780f01007387 */ /* 0x0001e20000100800 */
[----:B------:R-:W-:-:S13]  /*f790*/  ISETP.GE.U32.AND.EX P1, PT, R15, UR9, PT, P1 ;  /* 0x000000090f007c0c */ /* 0x000fda000bf26110 */
[----:B0-----:R-:W-:Y:S05]  /*f7a0*/  @P1 BRA `(.L_x_307) ;  /* 0x00000004004c1947 */ /* 0x001fea0003800000 */
[----:B------:R-:W-:Y:S01]  /*f7b0*/  ULDC.64 UR8, c[0x0][0x628] ;  /* 0x00018a0000087ab9 */ /* 0x000fe20000000a00 */
[----:B------:R-:W0:Y:S01]  /*f7c0*/  S2R R12, SR_CTAID.X ;  /* 0x00000000000c7919 */ /* 0x000e220000002500 */
[----:B------:R-:W-:Y:S01]  /*f7d0*/  ISETP.NE.U32.AND P1, PT, RZ, UR8, PT ;  /* 0x00000008ff007c0c */ /* 0x000fe2000bf25070 */
[----:B------:R-:W-:Y:S01]  /*f7e0*/  ULDC UR10, c[0x0][0x630] ;  /* 0x00018c00000a7ab9 */ /* 0x000fe20000000800 */
[----:B------:R-:W-:Y:S01]  /*f7f0*/  IMAD.MOV.U32 R2, RZ, RZ, R13 ;  /* 0x000000ffff027224 */ /* 0x000fe200078e000d */
[----:B------:R-:W1:Y:S01]  /*f800*/  S2R R10, SR_CTAID.Y ;  /* 0x00000000000a7919 */ /* 0x000e620000002600 */
[----:B------:R-:W-:Y:S01]  /*f810*/  ISETP.NE.AND.EX P1, PT, RZ, UR9, PT, P1 ;  /* 0x00000009ff007c0c */ /* 0x000fe2000bf25310 */
[----:B------:R-:W-:-:S12]  /*f820*/  IMAD.MOV.U32 R3, RZ, RZ, R15 ;  /* 0x000000ffff037224 */ /* 0x000fd800078e000f */
[----:B------:R-:W-:Y:S05]  /*f830*/  @!P1 BRA `(.L_x_308) ;  /* 0x0000000000289947 */ /* 0x000fea0003800000 */
[----:B------:R-:W-:Y:S02]  /*f840*/  ULDC UR7, c[0x0][0x634] ;  /* 0x00018d0000077ab9 */ /* 0x000fe40000000800 */
[----:B------:R-:W-:-:S05]  /*f850*/  IADD3 R7, P1, R13, UR7, RZ ;  /* 0x000000070d077c10 */ /* 0x000fca000ff3e0ff */
[----:B------:R-:W-:-:S04]  /*f860*/  IMAD.X R11, RZ, RZ, R15, P1 ;  /* 0x000000ffff0b7224 */ /* 0x000fc800008e060f */
[----:B------:R-:W-:-:S04]  /*f870*/  IMAD.WIDE.U32 R4, R11, UR8, RZ ;  /* 0x000000080b047c25 */ /* 0x000fc8000f8e00ff */
[----:B------:R-:W-:-:S04]  /*f880*/  IMAD.WIDE.U32 R4, P1, R7, UR9, R4 ;  /* 0x0000000907047c25 */ /* 0x000fc8000f820004 */
[----:B------:R-:W-:-:S04]  /*f890*/  IMAD.WIDE.U32 R6, R7, UR8, RZ ;  /* 0x0000000807067c25 */ /* 0x000fc8000f8e00ff */
[----:B------:R-:W-:Y:S01]  /*f8a0*/  IMAD.X R3, RZ, RZ, RZ, P1 ;  /* 0x000000ffff037224 */ /* 0x000fe200008e06ff */
[----:B------:R-:W-:Y:S01]  /*f8b0*/  IADD3 RZ, P1, R7, R4, RZ ;  /* 0x0000000407ff7210 */ /* 0x000fe20007f3e0ff */
[----:B------:R-:W-:-:S04]  /*f8c0*/  IMAD.MOV.U32 R2, RZ, RZ, R5 ;  /* 0x000000ffff027224 */ /* 0x000fc800078e0005 */
[----:B------:R-:W-:-:S08]  /*f8d0*/  IMAD.WIDE.U32.X R2, R11, UR9, R2, P1 ;  /* 0x000000090b027c25 */ /* 0x000fd000088e0402 */
.L_x_308:
[--C-:B------:R-:W-:Y:S01]  /*f8e0*/  SHF.R.U64 R11, R2, UR10, R3.reuse ;  /* 0x0000000a020b7c19 */ /* 0x100fe20008001203 */
[----:B------:R-:W-:Y:S01]  /*f8f0*/  ULDC.64 UR8, c[0x0][0x620] ;  /* 0x0001880000087ab9 */ /* 0x000fe20000000a00 */
[----:B------:R-:W-:Y:S01]  /*f900*/  SHF.R.U32.HI R2, RZ, UR10, R3 ;  /* 0x0000000aff027c19 */ /* 0x000fe20008011603 */
[----:B------:R-:W-:Y:S01]  /*f910*/  IMAD.MOV.U32 R3, RZ, RZ, R15 ;  /* 0x000000ffff037224 */ /* 0x000fe200078e000f */
[----:B------:R-:W-:Y:S01]  /*f920*/  IADD3 R5, P1, RZ, -R11, RZ ;  /* 0x8000000bff057210 */ /* 0x000fe20007f3e0ff */
[----:B------:R-:W-:Y:S01]  /*f930*/  ULDC UR7, c[0x0][0x150] ;  /* 0x0000540000077ab9 */ /* 0x000fe20000000800 */
[----:B0-----:R-:W-:Y:S01]  /*f940*/  I2FP.F32.U32 R6, R12 ;  /* 0x0000000c00067245 */ /* 0x001fe20000201000 */
[----:B------:R-:W0:Y:S01]  /*f950*/  LDC R7, c[0x0][0x144] ;  /* 0x00005100ff077b82 */ /* 0x000e220000000800 */
[----:B------:R-:W-:Y:S01]  /*f960*/  ULDC.64 UR10, c[0x0][0x640] ;  /* 0x00019000000a7ab9 */ /* 0x000fe20000000a00 */
[----:B------:R-:W-:Y:S01]  /*f970*/  IMAD.X R2, RZ, RZ, ~R2, P1 ;  /* 0x000000ffff027224 */ /* 0x000fe200008e0e02 */
[----:B------:R-:W-:Y:S01]  /*f980*/  ISETP.NE.U32.AND P1, PT, RZ, UR10, PT ;  /* 0x0000000aff007c0c */ /* 0x000fe2000bf25070 */
[----:B------:R-:W-:Y:S01]  /*f990*/  FMUL R6, R6, UR7 ;  /* 0x0000000706067c20 */ /* 0x000fe20008400000 */
[----:B------:R-:W-:Y:S01]  /*f9a0*/  ULDC UR7, c[0x0][0x618] ;  /* 0x0001860000077ab9 */ /* 0x000fe20000000800 */
[----:B------:R-:W-:Y:S01]  /*f9b0*/  IMAD R4, R2, UR8, RZ ;  /* 0x0000000802047c24 */ /* 0x000fe2000f8e02ff */
[----:B------:R-:W-:Y:S01]  /*f9c0*/  ISETP.NE.AND.EX P1, PT, RZ, UR11, PT, P1 ;  /* 0x0000000bff007c0c */ /* 0x000fe2000bf25310 */
[----:B------:R-:W-:Y:S01]  /*f9d0*/  IMAD.MOV.U32 R2, RZ, RZ, R13 ;  /* 0x000000ffff027224 */ /* 0x000fe200078e000d */
[----:B------:R-:W2:Y:S01]  /*f9e0*/  LDC R15, c[0x0][0x148] ;  /* 0x00005200ff0f7b82 */ /* 0x000ea20000000800 */
[----:B------:R-:W3:Y:S02]  /*f9f0*/  F2I.U32.TRUNC.NTZ R6, R6 ;  /* 0x0000000600067305 */ /* 0x000ee4000020f000 */
[----:B------:R-:W-:Y:S01]  /*fa00*/  IMAD.WIDE.U32 R2, R5, UR8, R2 ;  /* 0x0000000805027c25 */ /* 0x000fe2000f8e0002 */
[----:B------:R-:W-:-:S03]  /*fa10*/  ULDC UR8, c[0x0][0x154] ;  /* 0x0000550000087ab9 */ /* 0x000fc60000000800 */
[----:B------:R-:W-:Y:S01]  /*fa20*/  IMAD R5, R5, UR9, R4 ;  /* 0x0000000905057c24 */ /* 0x000fe2000f8e0204 */
[----:B------:R-:W-:-:S03]  /*fa30*/  ULDC UR9, c[0x0][0x608] ;  /* 0x0001820000097ab9 */ /* 0x000fc60000000800 */
[----:B------:R-:W-:-:S05]  /*fa40*/  IMAD.IADD R3, R3, 0x1, R5 ;  /* 0x0000000103037824 */ /* 0x000fca00078e0205 */
[----:B------:R-:W-:Y:S01]  /*fa50*/  SHF.R.U64 R13, R2, UR7, R3 ;  /* 0x00000007020d7c19 */ /* 0x000fe20008001203 */
[----:B---3--:R-:W-:Y:S01]  /*fa60*/  IMAD.MOV R6, RZ, RZ, -R6 ;  /* 0x000000ffff067224 */ /* 0x008fe200078e0a06 */
[----:B-1----:R-:W-:-:S03]  /*fa70*/  I2FP.F32.U32 R2, R10 ;  /* 0x0000000a00027245 */ /* 0x002fc60000201000 */
[----:B0-----:R-:W-:Y:S02]  /*fa80*/  IMAD R19, R7, R6, R12 ;  /* 0x0000000607137224 */ /* 0x001fe400078e020c */
[----:B------:R-:W-:Y:S01]  /*fa90*/  FMUL R4, R2, UR8 ;  /* 0x0000000802047c20 */ /* 0x000fe20008400000 */
[----:B------:R-:W-:Y:S01]  /*faa0*/  SHF.R.U32.HI R2, RZ, UR7, R3 ;  /* 0x00000007ff027c19 */ /* 0x000fe20008011603 */
[----:B------:R-:W-:Y:S02]  /*fab0*/  ULDC UR7, c[0x0][0x658] ;  /* 0x0001960000077ab9 */ /* 0x000fe40000000800 */
[----:B------:R0:W1:Y:S01]  /*fac0*/  F2I.U32.TRUNC.NTZ R18, R4 ;  /* 0x0000000400127305 */ /* 0x000062000020f000 */
[--C-:B------:R-:W-:Y:S02]  /*fad0*/  SHF.R.U64 R16, R13, UR9, R2.reuse ;  /* 0x000000090d107c19 */ /* 0x100fe40008001202 */
[----:B------:R-:W-:-:S04]  /*fae0*/  SHF.R.U32.HI R3, RZ, UR9, R2 ;  /* 0x00000009ff037c19 */ /* 0x000fc80008011602 */
[--C-:B------:R-:W-:Y:S02]  /*faf0*/  SHF.R.U64 R14, R16, UR7, R3.reuse ;  /* 0x00000007100e7c19 */ /* 0x100fe40008001203 */
[----:B------:R-:W-:-:S03]  /*fb00*/  SHF.R.U32.HI R3, RZ, UR7, R3 ;  /* 0x00000007ff037c19 */ /* 0x000fc60008011603 */
[----:B------:R-:W-:Y:S01]  /*fb10*/  IMAD.MOV.U32 R2, RZ, RZ, R14 ;  /* 0x000000ffff027224 */ /* 0x000fe200078e000e */
[----:B0-2---:R-:W-:Y:S06]  /*fb20*/  @!P1 BRA `(.L_x_309) ;  /* 0x0000000000289947 */ /* 0x005fec0003800000 */
        /* <DEDUP_REMOVED lines=10> */
.L_x_309:
[----:B------:R-:W-:Y:S01]  /*fbd0*/  ULDC UR7, c[0x0][0x648] ;  /* 0x0001920000077ab9 */ /* 0x000fe20000000800 */
[----:B-1----:R-:W-:Y:S01]  /*fbe0*/  IMAD.MOV R18, RZ, RZ, -R18 ;  /* 0x000000ffff127224 */ /* 0x002fe200078e0a12 */
[----:B------:R-:W-:Y:S01]  /*fbf0*/  SHF.R.U64 R3, R2, UR7, R3 ;  /* 0x0000000702037c19 */ /* 0x000fe20008001203 */
[----:B------:R-:W-:Y:S01]  /*fc00*/  ULDC UR7, c[0x0][0x638] ;  /* 0x00018e0000077ab9 */ /* 0x000fe20000000800 */
[----:B------:R-:W-:Y:S01]  /*fc10*/  LOP3.LUT R2, R16, UR6, RZ, 0xc0, !PT ;  /* 0x0000000610027c12 */ /* 0x000fe2000f8ec0ff */
[----:B------:R-:W-:Y:S01]  /*fc20*/  @P2 IMAD R19, R15, R18, R10 ;  /* 0x000000120f132224 */ /* 0x000fe200078e020a */
[----:B------:R-:W-:Y:S01]  /*fc30*/  LOP3.LUT R13, R13, UR4, RZ, 0xc0, !PT ;  /* 0x000000040d0d7c12 */ /* 0x000fe2000f8ec0ff */
[----:B------:R-:W-:Y:S01]  /*fc40*/  IMAD.MOV R5, RZ, RZ, -R3 ;  /* 0x000000ffff057224 */ /* 0x000fe200078e0a03 */
[----:B------:R-:W-:Y:S01]  /*fc50*/  ULDC UR8, c[0x0][0x610] ;  /* 0x0001840000087ab9 */ /* 0x000fe20000000800 */
[----:B------:R-:W-:Y:S02]  /*fc60*/  IMAD R2, R3, UR5, R2 ;  /* 0x0000000503027c24 */ /* 0x000fe4000f8e0202 */
[----:B------:R-:W-:Y:S01]  /*fc70*/  IMAD R14, R5, UR7, R14 ;  /* 0x00000007050e7c24 */ /* 0x000fe2000f8e020e */
[----:B------:R-:W-:Y:S01]  /*fc80*/  ULDC UR7, c[0x0][0x600] ;  /* 0x0001800000077ab9 */ /* 0x000fe20000000800 */
[----:B------:R-:W-:-:S02]  /*fc90*/  IMAD R5, R2, UR8, R19 ;  /* 0x0000000802057c24 */ /* 0x000fc4000f8e0213 */
[----:B------:R-:W-:Y:S02]  /*fca0*/  IMAD R14, R14, UR7, R13 ;  /* 0x000000070e0e7c24 */ /* 0x000fe4000f8e020d */
[----:B------:R-:W-:-:S03]  /*fcb0*/  IMAD.MOV.U32 R2, RZ, RZ, 0x1 ;  /* 0x00000001ff027424 */ /* 0x000fc600078e00ff */
[----:B------:R-:W-:Y:S02]  /*fcc0*/  SEL R6, R14, R5, !P2 ;  /* 0x000000050e067207 */ /* 0x000fe40005000000 */
[----:B------:R-:W-:-:S07]  /*fcd0*/  SEL R5, R5, R14, !P2 ;  /* 0x0000000e05057207 */ /* 0x000fce0005000000 */
.L_x_307:
[----:B------:R-:W-:Y:S05]  /*fce0*/  BSYNC B1 ;  /* 0x0000000000017941 */ /* 0x000fea0003800000 */
.L_x_306:
[----:B------:R-:W-:-:S13]  /*fcf0*/  LOP3.LUT P1, RZ, R2, 0xff, RZ, 0xc0, !PT ;  /* 0x000000ff02ff7812 */ /* 0x000fda000782c0ff */
[----:B------:R-:W-:Y:S05]  /*fd00*/  @P1 BRA `(.L_x_310) ;  /* 0xfffffff400301947 */ /* 0x000fea000383ffff */
[----:B------:R-:W-:Y:S05]  /*fd10*/  BSYNC B0 ;  /* 0x0000000000007941 */ /* 0x000fea0003800000 */
.L_x_298:
[----:B------:R-:W-:-:S03]  /*fd20*/  UMOV UR7, 0xffffffff ;  /* 0xffffffff00077882 */ /* 0x000fc60000000000 */
[----:B------:R-:W-:Y:S05]  /*fd30*/  BRA.DIV UR7, `(.L_x_311) ;  /* 0x0000000607dc7947 */ /* 0x000fea000b800000 */
[----:B------:R-:W-:-:S13]  /*fd40*/  ELECT P0, URZ, PT ;  /* 0x00000000003f782f */ /* 0x000fda0003800000 */
.L_x_330:
[----:B------:R-:W-:Y:S04]  /*fd50*/  BSSY B0, `(.L_x_312) ;  /* 0x0000059000007945 */ /* 0x000fe80003800000 */
[----:B------:R-:W-:Y:S05]  /*fd60*/  @!P0 BRA `(.L_x_313) ;  /* 0x00000004005c8947 */ /* 0x000fea0003800000 */
[----:B------:R-:W-:-:S04]  /*fd70*/  ULOP3.LUT UR7, UR13, 0x2, URZ, 0xfc, !UPT ;  /* 0x000000020d077892 */ /* 0x000fc8000f8efc3f */
[----:B------:R-:W-:-:S06]  /*fd80*/  UISETP.NE.AND UP0, UPT, UR7, 0x3, UPT ;  /* 0x000000030700788c */ /* 0x000fcc000bf05270 */
[----:B------:R-:W-:-:S13]  /*fd90*/  PLOP3.LUT P0, PT, PT, PT, UP0, 0x80, 0x0 ;  /* 0x000000000000781c */ /* 0x000fda0003f0f008 */
[----:B------:R-:W-:Y:S05]  /*fda0*/  @!P0 BRA `(.L_x_314) ;  /* 0x0000000000048947 */ /* 0x000fea0003800000 */
[----:B------:R-:W-:Y:S01]  /*fdb0*/  BPT.TRAP 0x1 ;  /* 0x000000040000795c */ /* 0x000fe20000300000 */
.L_x_314:
[----:B------:R-:W0:Y:S01]  /*fdc0*/  S2R R3, SR_CgaCtaId ;  /* 0x0000000000037919 */ /* 0x000e220000008800 */
[----:B------:R-:W-:-:S04]  /*fdd0*/  MOV R2, 0x400 ;  /* 0x0000040000027802 */ /* 0x000fc80000000f00 */
[----:B0-----:R-:W-:Y:S02]  /*fde0*/  LEA R3, R3, R2, 0x18 ;  /* 0x0000000203037211 */ /* 0x001fe400078ec0ff */
[----:B------:R-:W-:-:S03]  /*fdf0*/  SHF.L.U32 R2, R0, 0x1f, RZ ;  /* 0x0000001f00027819 */ /* 0x000fc600000006ff */
[----:B------:R-:W-:-:S04]  /*fe00*/  VIADD R3, R3, 0x48 ;  /* 0x0000004803037836 */ /* 0x000fc80000000000 */
[C---:B------:R-:W-:Y:S02]  /*fe10*/  IMAD R7, R8.reuse, 0x8, R3 ;  /* 0x0000000808077824 */ /* 0x040fe400078e0203 */
[----:B------:R-:W-:Y:S02]  /*fe20*/  VIADD R8, R8, 0x1 ;  /* 0x0000000108087836 */ /* 0x000fe40000000000 */
[----:B------:R-:W0:Y:S03]  /*fe30*/  SYNCS.PHASECHK.TRANS64.TRYWAIT P0, [R7+URZ], R2 ;  /* 0x00000002070075a7 */ /* 0x000e26000800017f */
[----:B------:R-:W-:-:S04]  /*fe40*/  ISETP.NE.AND P1, PT, R8, 0x9, PT ;  /* 0x000000090800780c */ /* 0x000fc80003f25270 */
[----:B------:R-:W-:Y:S02]  /*fe50*/  SEL R5, RZ, 0x1, P1 ;  /* 0x00000001ff057807 */ /* 0x000fe40000800000 */
[----:B------:R-:W-:Y:S02]  /*fe60*/  SEL R8, R8, RZ, P1 ;  /* 0x000000ff08087207 */ /* 0x000fe40000800000 */
[----:B------:R-:W-:-:S03]  /*fe70*/  LOP3.LUT R5, R0, R5, RZ, 0x3c, !PT ;  /* 0x0000000500057212 */ /* 0x000fc600078e3cff */
[----:B------:R-:W-:Y:S01]  /*fe80*/  IMAD R9, R8, 0x8, R3 ;  /* 0x0000000808097824 */ /* 0x000fe200078e0203 */
[----:B------:R-:W-:Y:S01]  /*fe90*/  SHF.L.U32 R4, R5, 0x1f, RZ ;  /* 0x0000001f05047819 */ /* 0x000fe200000006ff */
[----:B0-----:R-:W-:Y:S06]  /*fea0*/  @!P0 BRA `(.L_x_315) ;  /* 0x0000000400a48947 */ /* 0x001fec0003800000 */
.L_x_331:
[----:B------:R-:W1:Y:S01]  /*feb0*/  SYNCS.PHASECHK.TRANS64.TRYWAIT P0, [R9+URZ], R4 ;  /* 0x00000004090075a7 */ /* 0x000e62000800017f */
[----:B------:R-:W-:-:S05]  /*fec0*/  VIADD R0, R8, 0x1 ;  /* 0x0000000108007836 */ /* 0x000fca0000000000 */
[----:B------:R-:W-:-:S04]  /*fed0*/  ISETP.NE.AND P1, PT, R0, 0x9, PT ;  /* 0x000000090000780c */ /* 0x000fc80003f25270 */
[----:B0-----:R-:W-:Y:S02]  /*fee0*/  SEL R2, RZ, 0x1, P1 ;  /* 0x00000001ff027807 */ /* 0x001fe40000800000 */
[----:B------:R-:W-:Y:S02]  /*fef0*/  SEL R0, R0, RZ, P1 ;  /* 0x000000ff00007207 */ /* 0x000fe40000800000 */
[----:B------:R-:W-:-:S03]  /*ff00*/  LOP3.LUT R7, R5, R2, RZ, 0x3c, !PT ;  /* 0x0000000205077212 */ /* 0x000fc600078e3cff */
[----:B------:R-:W-:Y:S01]  /*ff10*/  IMAD R6, R0, 0x8, R3 ;  /* 0x0000000800067824 */ /* 0x000fe200078e0203 */
[----:B------:R-:W-:Y:S01]  /*ff20*/  SHF.L.U32 R5, R7, 0x1f, RZ ;  /* 0x0000001f07057819 */ /* 0x000fe200000006ff */
[----:B-1----:R-:W-:Y:S06]  /*ff30*/  @!P0 BRA `(.L_x_316) ;  /* 0x0000000400948947 */ /* 0x002fec0003800000 */
.L_x_332:
[----:B------:R-:W1:Y:S01]  /*ff40*/  SYNCS.PHASECHK.TRANS64.TRYWAIT P0, [R6+URZ], R5 ;  /* 0x00000005060075a7 */ /* 0x000e62000800017f */
[----:B------:R-:W-:-:S05]  /*ff50*/  VIADD R0, R0, 0x1 ;  /* 0x0000000100007836 */ /* 0x000fca0000000000 */
[----:B------:R-:W-:-:S04]  /*ff60*/  ISETP.NE.AND P1, PT, R0, 0x9, PT ;  /* 0x000000090000780c */ /* 0x000fc80003f25270 */
[----:B------:R-:W-:Y:S02]  /*ff70*/  SEL R2, RZ, 0x1, P1 ;  /* 0x00000001ff027807 */ /* 0x000fe40000800000 */
[----:B------:R-:W-:Y:S02]  /*ff80*/  SEL R0, R0, RZ, P1 ;  /* 0x000000ff00007207 */ /* 0x000fe40000800000 */
[----:B------:R-:W-:-:S03]  /*ff90*/  LOP3.LUT R7, R7, R2, RZ, 0x3c, !PT ;  /* 0x0000000207077212 */ /* 0x000fc600078e3cff */
[----:B0-----:R-:W-:Y:S01]  /*ffa0*/  IMAD R9, R0, 0x8, R3 ;  /* 0x0000000800097824 */ /* 0x001fe200078e0203 */
[----:B------:R-:W-:Y:S01]  /*ffb0*/  SHF.L.U32 R4, R7, 0x1f, RZ ;  /* 0x0000001f07047819 */ /* 0x000fe200000006ff */
[----:B-1----:R-:W-:Y:S06]  /*ffc0*/  @!P0 BRA `(.L_x_317) ;  /* 0x0000000400848947 */ /* 0x002fec0003800000 */
.L_x_333:
        /* <DEDUP_REMOVED lines=9> */
.L_x_334:
        /* <DEDUP_REMOVED lines=9> */
.L_x_335:
        /* <DEDUP_REMOVED lines=9> */
.L_x_336:
        /* <DEDUP_REMOVED lines=9> */
.L_x_337:
[----:B------:R-:W1:Y:S01]  /*10210*/  SYNCS.PHASECHK.TRANS64.TRYWAIT P0, [R9+URZ], R4 ;  /* 0x00000004090075a7 */ /* 0x000e62000800017f */
[----:B------:R-:W-:-:S05]  /*10220*/  VIADD R0, R0, 0x1 ;  /* 0x0000000100007836 */ /* 0x000fca0000000000 */
[----:B------:R-:W-:-:S04]  /*10230*/  ISETP.NE.AND P1, PT, R0, 0x9, PT ;  /* 0x000000090000780c */ /* 0x000fc80003f25270 */
[----:B------:R-:W-:Y:S02]  /*10240*/  SEL R2, RZ, 0x1, P1 ;  /* 0x00000001ff027807 */ /* 0x000fe40000800000 */
[----:B------:R-:W-:Y:S02]  /*10250*/  SEL R0, R0, RZ, P1 ;  /* 0x000000ff00007207 */ /* 0x000fe40000800000 */
[----:B------:R-:W-:Y:S01]  /*10260*/  LOP3.LUT R2, R7, R2, RZ, 0x3c, !PT ;  /* 0x0000000207027212 */ /* 0x000fe200078e3cff */
[----:B-1----:R-:W-:Y:S06]  /*10270*/  @!P0 BRA `(.L_x_322) ;  /* 0x00000004003c8947 */ /* 0x002fec0003800000 */
.L_x_338:
[----:B------:R-:W-:Y:S01]  /*10280*/  IMAD R3, R0, 0x8, R3 ;  /* 0x0000000800037824 */ /* 0x000fe200078e0203 */
[----:B------:R-:W-:-:S07]  /*10290*/  SHF.L.U32 R0, R2, 0x1f, RZ ;  /* 0x0000001f02007819 */ /* 0x000fce00000006ff */
.L_x_323:
[----:B--2---:R2:W3:Y:S02]  /*102a0*/  SYNCS.PHASECHK.TRANS64.TRYWAIT P0, [R3+URZ], R0 ;  /* 0x00000000030075a7 */ /* 0x0044e4000800017f */
[----:B---3--:R-:W-:Y:S05]  /*102b0*/  @!P0 NANOSLEEP.SYNCS 0x989680 ;  /* 0x009896800000895d */ /* 0x008fea0003900000 */
[----:B------:R-:W3:Y:S02]  /*102c0*/  @!P0 SYNCS.PHASECHK.TRANS64 P0, [R3+URZ], R0 ;  /* 0x00000000030085a7 */ /* 0x000ee4000800007f */
[----:B---3--:R-:W-:Y:S05]  /*102d0*/  @!P0 BRA `(.L_x_323) ;  /* 0xfffffffc00f08947 */ /* 0x008fea000383ffff */
.L_x_313:
[----:B------:R-:W-:Y:S05]  /*102e0*/  BSYNC B0 ;  /* 0x0000000000007941 */ /* 0x000fea0003800000 */
.L_x_312:
[----:B------:R-:W-:Y:S05]  /*102f0*/  EXIT ;  /* 0x000000000000794d */ /* 0x000fea0003800000 */
.L_x_18:
[----:B-1----:R-:W-:-:S04]  /*10300*/  IMAD.U32 R3, RZ, RZ, UR6 ;  /* 0x00000006ff037e24 */ /* 0x002fc8000f8e00ff */
[----:B------:R1:W2:Y:S03]  /*10310*/  SYNCS.PHASECHK.TRANS64.TRYWAIT P0, [R3+URZ], R0 ;  /* 0x00000000030075a7 */ /* 0x0002a6000800017f */
[----:B--2---:R-:W-:Y:S05]  /*10320*/  @!P0 NANOSLEEP.SYNCS 0x989680 ;  /* 0x009896800000895d */ /* 0x004fea0003900000 */
[----:B------:R-:W2:Y:S02]  /*10330*/  @!P0 SYNCS.PHASECHK.TRANS64 P0, [R3+URZ], R0 ;  /* 0x00000000030085a7 */ /* 0x000ea4000800007f */
[----:B--2---:R-:W-:Y:S05]  /*10340*/  @!P0 BRA `(.L_x_18) ;  /* 0xfffffffc00ec8947 */ /* 0x004fea000383ffff */
[----:B------:R-:W-:Y:S05]  /*10350*/  BRA `(.L_x_17) ;  /* 0xffffff1800347947 */ /* 0x000fea000383ffff */
.L_x_24:
[----:B-----5:R1:W-:Y:S02]  /*10360*/  STL [R1+0x88], R0 ;  /* 0x0000880001007387 */ /* 0x0203e40000100800 */
[----:B-1----:R-:W-:-:S04]  /*10370*/  IMAD.U32 R0, RZ, RZ, UR9 ;  /* 0x00000009ff007e24 */ /* 0x002fc8000f8e00ff */
[----:B------:R1:W3:Y:S03]  /*10380*/  SYNCS.PHASECHK.TRANS64.TRYWAIT P0, [R0+URZ], R229 ;  /* 0x000000e5000075a7 */ /* 0x0002e6000800017f */
[----:B---3--:R-:W-:Y:S05]  /*10390*/  @!P0 NANOSLEEP.SYNCS 0x989680 ;  /* 0x009896800000895d */ /* 0x008fea0003900000 */
[----:B------:R1:W3:Y:S02]  /*103a0*/  @!P0 SYNCS.PHASECHK.TRANS64 P0, [R0+URZ], R229 ;  /* 0x000000e5000085a7 */ /* 0x0002e4000800007f */
[----:B-1----:R1:W5:Y:S02]  /*103b0*/  LDL.LU R0, [R1+0x88] ;  /* 0x0000880001007983 */ /* 0x0023640000300800 */
[----:B-1-3--:R-:W-:Y:S05]  /*103c0*/  @!P0 BRA `(.L_x_24) ;  /* 0xfffffffc00e48947 */ /* 0x00afea000383ffff */
[----:B------:R-:W-:Y:S05]  /*103d0*/  BRA `(.L_x_23) ;  /* 0xffffff2800a87947 */ /* 0x000fea000383ffff */
.L_x_299:
[----:B------:R-:W-:Y:S01]  /*103e0*/  BSSY B1, `(.L_x_324) ;  /* 0x0000006000017945 */ /* 0x000fe20003800000 */
[----:B------:R-:W-:-:S07]  /*103f0*/  IMAD.MOV.U32 R2, RZ, RZ, -0x1 ;  /* 0xffffffffff027424 */ /* 0x000fce00078e00ff */
[----:B------:R-:W-:Y:S05]  /*10400*/  WARPSYNC.COLLECTIVE R2, `(.L_x_325) ;  /* 0x00000000020c7348 */ /* 0x000fea0003c00000 */
[----:B------:R-:W-:Y:S02]  /*10410*/  ELECT P1, UR62, PT ;  /* 0x00000000003e782f */ /* 0x000fe40003820000 */
[----:B------:R-:W-:Y:S01]  /*10420*/  MOV R2, UR62 ;  /* 0x0000003e00027c02 */ /* 0x000fe20008000f00 */
[----:B------:R-:W-:Y:S10]  /*10430*/  ENDCOLLECTIVE ;  /* 0x000000000000791b */ /* 0x000ff40003800000 */
.L_x_325:
[----:B------:R-:W-:Y:S05]  /*10440*/  BSYNC B1 ;  /* 0x0000000000017941 */ /* 0x000fea0003800000 */
.L_x_324:
[----:B------:R-:W-:Y:S05]  /*10450*/  BRA `(.L_x_326) ;  /* 0xffffffec00687947 */ /* 0x000fea000383ffff */
.L_x_302:
[----:B-1----:R1:W2:Y:S02]  /*10460*/  SYNCS.PHASECHK.TRANS64.TRYWAIT P1, [R13+URZ+0x48], R4 ;  /* 0x000048040d0075a7 */ /* 0x0022a4000802017f */
[----:B--2---:R-:W-:Y:S05]  /*10470*/  @!P1 NANOSLEEP.SYNCS 0x989680 ;  /* 0x009896800000995d */ /* 0x004fea0003900000 */
[----:B------:R-:W2:Y:S02]  /*10480*/  @!P1 SYNCS.PHASECHK.TRANS64 P1, [R13+URZ+0x48], R4 ;  /* 0x000048040d0095a7 */ /* 0x000ea4000802007f */
[----:B--2---:R-:W-:Y:S05]  /*10490*/  @!P1 BRA `(.L_x_302) ;  /* 0xfffffffc00f09947 */ /* 0x004fea000383ffff */
[----:B------:R-:W-:Y:S05]  /*104a0*/  BRA `(.L_x_327) ;  /* 0xffffffec009c7947 */ /* 0x000fea000383ffff */
.L_x_311:
[----:B------:R-:W-:Y:S01]  /*104b0*/  BSSY B0, `(.L_x_328) ;  /* 0x0000006000007945 */ /* 0x000fe20003800000 */
[----:B------:R-:W-:-:S07]  /*104c0*/  IMAD.MOV.U32 R2, RZ, RZ, -0x1 ;  /* 0xffffffffff027424 */ /* 0x000fce00078e00ff */
[----:B------:R-:W-:Y:S05]  /*104d0*/  WARPSYNC.COLLECTIVE R2, `(.L_x_329) ;  /* 0x00000000020c7348 */ /* 0x000fea0003c00000 */
[----:B------:R-:W-:Y:S02]  /*104e0*/  ELECT P1, UR62, PT ;  /* 0x00000000003e782f */ /* 0x000fe40003820000 */
[----:B------:R-:W-:Y:S01]  /*104f0*/  MOV R2, UR62 ;  /* 0x0000003e00027c02 */ /* 0x000fe20008000f00 */
[----:B------:R-:W-:Y:S10]  /*10500*/  ENDCOLLECTIVE ;  /* 0x000000000000791b */ /* 0x000ff40003800000 */
.L_x_329:
[----:B------:R-:W-:Y:S05]  /*10510*/  BSYNC B0 ;  /* 0x0000000000007941 */ /* 0x000fea0003800000 */
.L_x_328:
[----:B------:R-:W-:Y:S01]  /*10520*/  PLOP3.LUT P0, PT, P1, PT, PT, 0x80, 0x0 ;  /* 0x000000000000781c */ /* 0x000fe20000f0f070 */
[----:B------:R-:W-:-:S12]  /*10530*/  BRA `(.L_x_330) ;  /* 0xfffffff800047947 */ /* 0x000fd8000383ffff */
.L_x_315:
[----:B0-----:R0:W1:Y:S02]  /*10540*/  SYNCS.PHASECHK.TRANS64.TRYWAIT P0, [R7+URZ], R2 ;  /* 0x00000002070075a7 */ /* 0x001064000800017f */
[----:B-1----:R-:W-:Y:S05]  /*10550*/  @!P0 NANOSLEEP.SYNCS 0x989680 ;  /* 0x009896800000895d */ /* 0x002fea0003900000 */
[----:B------:R-:W1:Y:S02]  /*10560*/  @!P0 SYNCS.PHASECHK.TRANS64 P0, [R7+URZ], R2 ;  /* 0x00000002070085a7 */ /* 0x000e64000800007f */
[----:B-1----:R-:W-:Y:S05]  /*10570*/  @!P0 BRA `(.L_x_315) ;  /* 0xfffffffc00f08947 */ /* 0x002fea000383ffff */
[----:B------:R-:W-:Y:S05]  /*10580*/  BRA `(.L_x_331) ;  /* 0xfffffff800487947 */ /* 0x000fea000383ffff */
.L_x_316:
[----:B0-----:R0:W1:Y:S02]  /*10590*/  SYNCS.PHASECHK.TRANS64.TRYWAIT P0, [R9+URZ], R4 ;  /* 0x00000004090075a7 */ /* 0x001064000800017f */
[----:B-1----:R-:W-:Y:S05]  /*105a0*/  @!P0 NANOSLEEP.SYNCS 0x989680 ;  /* 0x009896800000895d */ /* 0x002fea0003900000 */
[----:B------:R-:W1:Y:S02]  /*105b0*/  @!P0 SYNCS.PHASECHK.TRANS64 P0, [R9+URZ], R4 ;  /* 0x00000004090085a7 */ /* 0x000e64000800007f */
[----:B-1----:R-:W-:Y:S05]  /*105c0*/  @!P0 BRA `(.L_x_316) ;  /* 0xfffffffc00f08947 */ /* 0x002fea000383ffff */
[----:B------:R-:W-:Y:S05]  /*105d0*/  BRA `(.L_x_332) ;  /* 0xfffffff800587947 */ /* 0x000fea000383ffff */
.L_x_317:
[----:B0-----:R0:W1:Y:S02]  /*105e0*/  SYNCS.PHASECHK.TRANS64.TRYWAIT P0, [R6+URZ], R5 ;  /* 0x00000005060075a7 */ /* 0x001064000800017f */
[----:B-1----:R-:W-:Y:S05]  /*105f0*/  @!P0 NANOSLEEP.SYNCS 0x989680 ;  /* 0x009896800000895d */ /* 0x002fea0003900000 */
[----:B------:R-:W1:Y:S02]  /*10600*/  @!P0 SYNCS.PHASECHK.TRANS64 P0, [R6+URZ], R5 ;  /* 0x00000005060085a7 */ /* 0x000e64000800007f */
[----:B-1----:R-:W-:Y:S05]  /*10610*/  @!P0 BRA `(.L_x_317) ;  /* 0xfffffffc00f08947 */ /* 0x002fea000383ffff */
[----:B------:R-:W-:Y:S05]  /*10620*/  BRA `(.L_x_333) ;  /* 0xfffffff800687947 */ /* 0x000fea000383ffff */
.L_x_318:
[----:B0-----:R0:W1:Y:S02]  /*10630*/  SYNCS.PHASECHK.TRANS64.TRYWAIT P0, [R9+URZ], R4 ;  /* 0x00000004090075a7 */ /* 0x001064000800017f */
[----:B-1----:R-:W-:Y:S05]  /*10640*/  @!P0 NANOSLEEP.SYNCS 0x989680 ;  /* 0x009896800000895d */ /* 0x002fea0003900000 */
[----:B------:R-:W1:Y:S02]  /*10650*/  @!P0 SYNCS.PHASECHK.TRANS64 P0, [R9+URZ], R4 ;  /* 0x00000004090085a7 */ /* 0x000e64000800007f */
[----:B-1----:R-:W-:Y:S05]  /*10660*/  @!P0 BRA `(.L_x_318) ;  /* 0xfffffffc00f08947 */ /* 0x002fea000383ffff */
[----:B------:R-:W-:Y:S05]  /*10670*/  BRA `(.L_x_334) ;  /* 0xfffffff800787947 */ /* 0x000fea000383ffff */
.L_x_319:
[----:B0-----:R0:W1:Y:S02]  /*10680*/  SYNCS.PHASECHK.TRANS64.TRYWAIT P0, [R6+URZ], R5 ;  /* 0x00000005060075a7 */ /* 0x001064000800017f */
[----:B-1----:R-:W-:Y:S05]  /*10690*/  @!P0 NANOSLEEP.SYNCS 0x989680 ;  /* 0x009896800000895d */ /* 0x002fea0003900000 */
[----:B------:R-:W1:Y:S02]  /*106a0*/  @!P0 SYNCS.PHASECHK.TRANS64 P0, [R6+URZ], R5 ;  /* 0x00000005060085a7 */ /* 0x000e64000800007f */
[----:B-1----:R-:W-:Y:S05]  /*106b0*/  @!P0 BRA `(.L_x_319) ;  /* 0xfffffffc00f08947 */ /* 0x002fea000383ffff */
[----:B------:R-:W-:Y:S05]  /*106c0*/  BRA `(.L_x_335) ;  /* 0xfffffff800887947 */ /* 0x000fea000383ffff */
.L_x_320:
[----:B0-----:R0:W1:Y:S02]  /*106d0*/  SYNCS.PHASECHK.TRANS64.TRYWAIT P0, [R9+URZ], R4 ;  /* 0x00000004090075a7 */ /* 0x001064000800017f */
[----:B-1----:R-:W-:Y:S05]  /*106e0*/  @!P0 NANOSLEEP.SYNCS 0x989680 ;  /* 0x009896800000895d */ /* 0x002fea0003900000 */
[----:B------:R-:W1:Y:S02]  /*106f0*/  @!P0 SYNCS.PHASECHK.TRANS64 P0, [R9+URZ], R4 ;  /* 0x00000004090085a7 */ /* 0x000e64000800007f */
[----:B-1----:R-:W-:Y:S05]  /*10700*/  @!P0 BRA `(.L_x_320) ;  /* 0xfffffffc00f08947 */ /* 0x002fea000383ffff */
[----:B------:R-:W-:Y:S05]  /*10710*/  BRA `(.L_x_336) ;  /* 0xfffffff800987947 */ /* 0x000fea000383ffff */
.L_x_321:
[----:B0-----:R0:W1:Y:S02]  /*10720*/  SYNCS.PHASECHK.TRANS64.TRYWAIT P0, [R6+URZ], R5 ;  /* 0x00000005060075a7 */ /* 0x001064000800017f */
[----:B-1----:R-:W-:Y:S05]  /*10730*/  @!P0 NANOSLEEP.SYNCS 0x989680 ;  /* 0x009896800000895d */ /* 0x002fea0003900000 */
[----:B------:R-:W1:Y:S02]  /*10740*/  @!P0 SYNCS.PHASECHK.TRANS64 P0, [R6+URZ], R5 ;  /* 0x00000005060085a7 */ /* 0x000e64000800007f */
[----:B-1----:R-:W-:Y:S05]  /*10750*/  @!P0 BRA `(.L_x_321) ;  /* 0xfffffffc00f08947 */ /* 0x002fea000383ffff */
[----:B------:R-:W-:Y:S05]  /*10760*/  BRA `(.L_x_337) ;  /* 0xfffffff800a87947 */ /* 0x000fea000383ffff */
.L_x_322:
[----:B-1----:R1:W2:Y:S02]  /*10770*/  SYNCS.PHASECHK.TRANS64.TRYWAIT P0, [R9+URZ], R4 ;  /* 0x00000004090075a7 */ /* 0x0022a4000800017f */
[----:B--2---:R-:W-:Y:S05]  /*10780*/  @!P0 NANOSLEEP.SYNCS 0x989680 ;  /* 0x009896800000895d */ /* 0x004fea0003900000 */
[----:B------:R-:W2:Y:S02]  /*10790*/  @!P0 SYNCS.PHASECHK.TRANS64 P0, [R9+URZ], R4 ;  /* 0x00000004090085a7 */ /* 0x000ea4000800007f */
[----:B--2---:R-:W-:Y:S05]  /*107a0*/  @!P0 BRA `(.L_x_322) ;  /* 0xfffffffc00f08947 */ /* 0x004fea000383ffff */
[----:B------:R-:W-:Y:S05]  /*107b0*/  BRA `(.L_x_338) ;  /* 0xfffffff800b07947 */ /* 0x000fea000383ffff */
.L_x_339:
[----:B------:R-:W-:-:S00]  /*107c0*/  BRA `(.L_x_339) ;  /* 0xfffffffc00fc7947 */ /* 0x000fc0000383ffff */
[----:B------:R-:W-:-:S00]  /*107d0*/  NOP ;  /* 0x0000000000007918 */ /* 0x000fc00000000000 */
        /* <DEDUP_REMOVED lines=10> */
.L_x_340:


//--------------------- .nv.shared._ZN7cutlass13device_kernelINS_4gemm6kernel13GemmUniversalIN4cute5tupleIJiiiiEEENS1_10collective13CollectiveMmaINS1_37MainloopSm90TmaGmmaWarpSpecializedFP8ILi9ENS5_IJNS4_1CILi1EEESB_SB_EEENS1_35KernelTmaWarpSpecializedCooperativeEEENS5_IJNSA_ILi128EEENSA_ILi256EEENSA_ILi64EEEEEENS_12float_e4m3_tENS5_IJlSB_lEEESJ_SK_NS4_8TiledMMAINS4_8MMA_AtomIJNS4_4SM904GMMA31MMA_64x256x32_F32E4M3E4M3_SS_TNILNSO_7ScaleInE1ELSQ_1EEEEEENS4_6LayoutINS5_IJNSA_ILi2EEESB_SB_EEENS5_IJSB_NSA_ILi0EEESW_EEEEENS5_IJNS4_10UnderscoreESZ_SZ_EEEEENS4_13SM90_TMA_LOADENS4_14ComposedLayoutINS4_7SwizzleILi2ELi4ELi3EEENS4_18smem_ptr_flag_bitsILi8EEENST_INS5_IJNSA_ILi8EEESH_EEENS5_IJSH_SB_EEEEEEEvNS4_8identityES12_S1C_vS1D_EENS_8epilogue10collective6detail29Sm90TmaWarpSpecializedAdapterINS1G_15DefaultEpilogueISJ_SK_SK_NS1F_6thread17LinearCombinationISJ_Li1EffLNS1K_9ScaleType4KindE0ELNS_15FloatRoundStyleE2ESJ_EENS1_15EpilogueDefaultEEEEEvvEEEEvNT_6ParamsE --------------------------
	.section	.nv.shared._ZN7cutlass13device_kernelINS_4gemm6kernel13GemmUniversalIN4cute5tupleIJiiiiEEENS1_10collective13CollectiveMmaINS1_37MainloopSm90TmaGmmaWarpSpecializedFP8ILi9ENS5_IJNS4_1CILi1EEESB_SB_EEENS1_35KernelTmaWarpSpecializedCooperativeEEENS5_IJNSA_ILi128EEENSA_ILi256EEENSA_ILi64EEEEEENS_12float_e4m3_tENS5_IJlSB_lEEESJ_SK_NS4_8TiledMMAINS4_8MMA_AtomIJNS4_4SM904GMMA31MMA_64x256x32_F32E4M3E4M3_SS_TNILNSO_7ScaleInE1ELSQ_1EEEEEENS4_6LayoutINS5_IJNSA_ILi2EEESB_SB_EEENS5_IJSB_NSA_ILi0EEESW_EEEEENS5_IJNS4_10UnderscoreESZ_SZ_EEEEENS4_13SM90_TMA_LOADENS4_14ComposedLayoutINS4_7SwizzleILi2ELi4ELi3EEENS4_18smem_ptr_flag_bitsILi8EEENST_INS5_IJNSA_ILi8EEESH_EEENS5_IJSH_SB_EEEEEEEvNS4_8identityES12_S1C_vS1D_EENS_8epilogue10collective6detail29Sm90TmaWarpSpecializedAdapterINS1G_15DefaultEpilogueISJ_SK_SK_NS1F_6thread17LinearCombinationISJ_Li1EffLNS1K_9ScaleType4KindE0ELNS_15FloatRoundStyleE2ESJ_EENS1_15EpilogueDefaultEEEEEvvEEEEvNT_6ParamsE,"aw",@nobits
	.sectionflags	@""
	.align	16
	.zero		1024


//--------------------- .nv.shared.reserved.0     --------------------------
	.section	.nv.shared.reserved.0,"aw",@nobits
	.weak		__nv_reservedSMEM_offset_0_alias
	.size		__nv_reservedSMEM_offset_0_alias, 0, 0
	.other		__nv_reservedSMEM_offset_0_alias,@"STO_CUDA_RESERVED_SHARED STV_DEFAULT"
__nv_reservedSMEM_offset_0_alias:
	.zero		0


//--------------------- .nv.global                --------------------------
	.section	.nv.global,"aw",@nobits
.nv.global:
	.type		_ZN40_INTERNAL_99f001de_4_k_cu_52c35e70_187424cute1_E,@object
	.size		_ZN40_INTERNAL_99f001de_4_k_cu_52c35e70_187424cute1_E,(_ZN40_INTERNAL_99f001de_4_k_cu_52c35e70_187424cuda3std3__45__cpo6cbeginE - _ZN40_INTERNAL_99f001de_4_k_cu_52c35e70_187424cute1_E)
_ZN40_INTERNAL_99f001de_4_k_cu_52c35e70_187424cute1_E:
	.zero		1
	.type		_ZN40_INTERNAL_99f001de_4_k_cu_52c35e70_187424cuda3std3__45__cpo6cbeginE,@object
	.size		_ZN40_INTERNAL_99f001de_4_k_cu_52c35e70_187424cuda3std3__45__cpo6cbeginE,(_ZN40_INTERNAL_99f001de_4_k_cu_52c35e70_187424cuda3std3__48in_placeE - _ZN40_INTERNAL_99f001de_4_k_cu_52c35e70_187424cuda3std3__45__cpo6cbeginE)
_ZN40_INTERNAL_99f001de_4_k_cu_52c35e70_187424cuda3std3__45__cpo6cbeginE:
	.zero		1
	.type		_ZN40_INTERNAL_99f001de_4_k_cu_52c35e70_187424cuda3std3__48in_placeE,@object
	.size		_ZN40_INTERNAL_99f001de_4_k_cu_52c35e70_187424cuda3std3__48in_placeE,(_ZN40_INTERNAL_99f001de_4_k_cu_52c35e70_187424cuda3std6ranges3__45__cpo9iter_moveE - _ZN40_INTERNAL_99f001de_4_k_cu_52c35e70_187424cuda3std3__48in_placeE)
_ZN40_INTERNAL_99f001de_4_k_cu_52c35e70_187424cuda3std3__48in_placeE:
	.zero		1
	.type		_ZN40_INTERNAL_99f001de_4_k_cu_52c35e70_187424cuda3std6ranges3__45__cpo9iter_moveE,@object
	.size		_ZN40_INTERNAL_99f001de_4_k_cu_52c35e70_187424cuda3std6ranges3__45__cpo9iter_moveE,(_ZN40_INTERNAL_99f001de_4_k_cu_52c35e70_187424cuda3std3__45__cpo5beginE - _ZN40_INTERNAL_99f001de_4_k_cu_52c35e70_187424cuda3std6ranges3__45__cpo9iter_moveE)
_ZN40_INTERNAL_99f001de_4_k_cu_52c35e70_187424cuda3std6ranges3__45__cpo9iter_moveE:
	.zero		1
	.type		_ZN40_INTERNAL_99f001de_4_k_cu_52c35e70_187424cuda3std3__45__cpo5beginE,@object
	.size		_ZN40_INTERNAL_99f001de_4_k_cu_52c35e70_187424cuda3std3__45__cpo5beginE,(_ZN40_INTERNAL_99f001de_4_k_cu_52c35e70_187424cuda3std3__442_GLOBAL__N__99f001de_4_k_cu_52c35e70_187426ignoreE - _ZN40_INTERNAL_99f001de_4_k_cu_52c35e70_187424cuda3std3__45__cpo5beginE)
_ZN40_INTERNAL_99f001de_4_k_cu_52c35e70_187424cuda3std3__45__cpo5beginE:
	.zero		1
	.type		_ZN40_INTERNAL_99f001de_4_k_cu_52c35e70_187424cuda3std3__442_GLOBAL__N__99f001de_4_k_cu_52c35e70_187426ignoreE,@object
	.size		_ZN40_INTERNAL_99f001de_4_k_cu_52c35e70_187424cuda3std3__442_GLOBAL__N__99f001de_4_k_cu_52c35e70_187426ignoreE,(_ZN40_INTERNAL_99f001de_4_k_cu_52c35e70_187424cute7productE - _ZN40_INTERNAL_99f001de_4_k_cu_52c35e70_187424cuda3std3__442_GLOBAL__N__99f001de_4_k_cu_52c35e70_187426ignoreE)
_ZN40_INTERNAL_99f001de_4_k_cu_52c35e70_187424cuda3std3__442_GLOBAL__N__99f001de_4_k_cu_52c35e70_187426ignoreE:
	.zero		1
	.type		_ZN40_INTERNAL_99f001de_4_k_cu_52c35e70_187424cute7productE,@object
	.size		_ZN40_INTERNAL_99f001de_4_k_cu_52c35e70_187424cute7productE,(_ZN40_INTERNAL_99f001de_4_k_cu_52c35e70_187424cuda3std3__45__cpo3endE - _ZN40_INTERNAL_99f001de_4_k_cu_52c35e70_187424cute7productE)
_ZN40_INTERNAL_99f001de_4_k_cu_52c35e70_187424cute7productE:
	.zero		1
	.type		_ZN40_INTERNAL_99f001de_4_k_cu_52c35e70_187424cuda3std3__45__cpo3endE,@object
	.size		_ZN40_INTERNAL_99f001de_4_k_cu_52c35e70_187424cuda3std3__45__cpo3endE,(_ZN40_INTERNAL_99f001de_4_k_cu_52c35e70_187424cuda3std3__419piecewise_constructE - _ZN40_INTERNAL_99f001de_4_k_cu_52c35e70_187424cuda3std3__45__cpo3endE)
_ZN40_INTERNAL_99f001de_4_k_cu_52c35e70_187424cuda3std3__45__cpo3endE:
	.zero		1
	.type		_ZN40_INTERNAL_99f001de_4_k_cu_52c35e70_187424cuda3std3__419piecewise_constructE,@object
	.size		_ZN40_INTERNAL_99f001de_4_k_cu_52c35e70_187424cuda3std3__419piecewise_constructE,(_ZN40_INTERNAL_99f001de_4_k_cu_52c35e70_187424cuda3std3__45__cpo4cendE - _ZN40_INTERNAL_99f001de_4_k_cu_52c35e70_187424cuda3std3__419piecewise_constructE)
_ZN40_INTERNAL_99f001de_4_k_cu_52c35e70_187424cuda3std3__419piecewise_constructE:
	.zero		1
	.type		_ZN40_INTERNAL_99f001de_4_k_cu_52c35e70_187424cuda3std3__45__cpo4cendE,@object
	.size		_ZN40_INTERNAL_99f001de_4_k_cu_52c35e70_187424cuda3std3__45__cpo4cendE,(_ZN40_INTERNAL_99f001de_4_k_cu_52c35e70_187424cuda3std6ranges3__45__cpo4swapE - _ZN40_INTERNAL_99f001de_4_k_cu_52c35e70_187424cuda3std3__45__cpo4cendE)
_ZN40_INTERNAL_99f001de_4_k_cu_52c35e70_187424cuda3std3__45__cpo4cendE:
	.zero		1
	.type		_ZN40_INTERNAL_99f001de_4_k_cu_52c35e70_187424cuda3std6ranges3__45__cpo4swapE,@object
	.size		_ZN40_INTERNAL_99f001de_4_k_cu_52c35e70_187424cuda3std6ranges3__45__cpo4swapE,(.L_7 - _ZN40_INTERNAL_99f001de_4_k_cu_52c35e70_187424cuda3std6ranges3__45__cpo4swapE)
_ZN40_INTERNAL_99f001de_4_k_cu_52c35e70_187424cuda3std6ranges3__45__cpo4swapE:
	.zero		1
.L_7:


//--------------------- .nv.constant0._ZN7cutlass13device_kernelINS_4gemm6kernel13GemmUniversalIN4cute5tupleIJiiiiEEENS1_10collective13CollectiveMmaINS1_37MainloopSm90TmaGmmaWarpSpecializedFP8ILi9ENS5_IJNS4_1CILi1EEESB_SB_EEENS1_35KernelTmaWarpSpecializedCooperativeEEENS5_IJNSA_ILi128EEENSA_ILi256EEENSA_ILi64EEEEEENS_12float_e4m3_tENS5_IJlSB_lEEESJ_SK_NS4_8TiledMMAINS4_8MMA_AtomIJNS4_4SM904GMMA31MMA_64x256x32_F32E4M3E4M3_SS_TNILNSO_7ScaleInE1ELSQ_1EEEEEENS4_6LayoutINS5_IJNSA_ILi2EEESB_SB_EEENS5_IJSB_NSA_ILi0EEESW_EEEEENS5_IJNS4_10UnderscoreESZ_SZ_EEEEENS4_13SM90_TMA_LOADENS4_14ComposedLayoutINS4_7SwizzleILi2ELi4ELi3EEENS4_18smem_ptr_flag_bitsILi8EEENST_INS5_IJNSA_ILi8EEESH_EEENS5_IJSH_SB_EEEEEEEvNS4_8identityES12_S1C_vS1D_EENS_8epilogue10collective6detail29Sm90TmaWarpSpecializedAdapterINS1G_15DefaultEpilogueISJ_SK_SK_NS1F_6thread17LinearCombinationISJ_Li1EffLNS1K_9ScaleType4KindE0ELNS_15FloatRoundStyleE2ESJ_EENS1_15EpilogueDefaultEEEEEvvEEEEvNT_6ParamsE --------------------------
	.section	.nv.constant0._ZN7cutlass13device_kernelINS_4gemm6kernel13GemmUniversalIN4cute5tupleIJiiiiEEENS1_10collective13CollectiveMmaINS1_37MainloopSm90TmaGmmaWarpSpecializedFP8ILi9ENS5_IJNS4_1CILi1EEESB_SB_EEENS1_35KernelTmaWarpSpecializedCooperativeEEENS5_IJNSA_ILi128EEENSA_ILi256EEENSA_ILi64EEEEEENS_12float_e4m3_tENS5_IJlSB_lEEESJ_SK_NS4_8TiledMMAINS4_8MMA_AtomIJNS4_4SM904GMMA31MMA_64x256x32_F32E4M3E4M3_SS_TNILNSO_7ScaleInE1ELSQ_1EEEEEENS4_6LayoutINS5_IJNSA_ILi2EEESB_SB_EEENS5_IJSB_NSA_ILi0EEESW_EEEEENS5_IJNS4_10UnderscoreESZ_SZ_EEEEENS4_13SM90_TMA_LOADENS4_14ComposedLayoutINS4_7SwizzleILi2ELi4ELi3EEENS4_18smem_ptr_flag_bitsILi8EEENST_INS5_IJNSA_ILi8EEESH_EEENS5_IJSH_SB_EEEEEEEvNS4_8identityES12_S1C_vS1D_EENS_8epilogue10collective6detail29Sm90TmaWarpSpecializedAdapterINS1G_15DefaultEpilogueISJ_SK_SK_NS1F_6thread17LinearCombinationISJ_Li1EffLNS1K_9ScaleType4KindE0ELNS_15FloatRoundStyleE2ESJ_EENS1_15EpilogueDefaultEEEEEvvEEEEvNT_6ParamsE,"a",@progbits
	.sectionflags	@""
	.align	4
.nv.constant0._ZN7cutlass13device_kernelINS_4gemm6kernel13GemmUniversalIN4cute5tupleIJiiiiEEENS1_10collective13CollectiveMmaINS1_37MainloopSm90TmaGmmaWarpSpecializedFP8ILi9ENS5_IJNS4_1CILi1EEESB_SB_EEENS1_35KernelTmaWarpSpecializedCooperativeEEENS5_IJNSA_ILi128EEENSA_ILi256EEENSA_ILi64EEEEEENS_12float_e4m3_tENS5_IJlSB_lEEESJ_SK_NS4_8TiledMMAINS4_8MMA_AtomIJNS4_4SM904GMMA31MMA_64x256x32_F32E4M3E4M3_SS_TNILNSO_7ScaleInE1ELSQ_1EEEEEENS4_6LayoutINS5_IJNSA_ILi2EEESB_SB_EEENS5_IJSB_NSA_ILi0EEESW_EEEEENS5_IJNS4_10UnderscoreESZ_SZ_EEEEENS4_13SM90_TMA_LOADENS4_14ComposedLayoutINS4_7SwizzleILi2ELi4ELi3EEENS4_18smem_ptr_flag_bitsILi8EEENST_INS5_IJNSA_ILi8EEESH_EEENS5_IJSH_SB_EEEEEEEvNS4_8identityES12_S1C_vS1D_EENS_8epilogue10collective6detail29Sm90TmaWarpSpecializedAdapterINS1G_15DefaultEpilogueISJ_SK_SK_NS1F_6thread17LinearCombinationISJ_Li1EffLNS1K_9ScaleType4KindE0ELNS_15FloatRoundStyleE2ESJ_EENS1_15EpilogueDefaultEEEEEvvEEEEvNT_6ParamsE:
	.zero		1664


//--------------------- SYMBOLS --------------------------

	.type		.nv.reservedSmem.offset0,@object
	.size		.nv.reservedSmem.offset0,0x4
